//
// Generated by NVIDIA NVVM Compiler
//
// Compiler Build ID: CL-36424714
// Cuda compilation tools, release 13.0, V13.0.88
// Based on NVVM 20.0.0
//

.version 9.0
.target sm_100
.address_size 64

.global .align 4 .b8 __cudart_i2opi_f[24] = {65, 144, 67, 60, 153, 149, 98, 219, 192, 221, 52, 245, 209, 87, 39, 252, 41, 21, 68, 78, 110, 131, 249, 162};

.entry _Z17dct2_idst1_1d_prePfS_fi(
	.param .u64 .ptr .align 1 _Z17dct2_idst1_1d_prePfS_fi_param_0,
	.param .u64 .ptr .align 1 _Z17dct2_idst1_1d_prePfS_fi_param_1,
	.param .f32 _Z17dct2_idst1_1d_prePfS_fi_param_2,
	.param .u32 _Z17dct2_idst1_1d_prePfS_fi_param_3
)
{
	.reg .pred 	%p<2>;
	.reg .b32 	%r<9>;
	.reg .b32 	%f<10>;
	.reg .b64 	%rd<8>;

	ld.param.u64 	%rd2, [_Z17dct2_idst1_1d_prePfS_fi_param_0];
	ld.param.u64 	%rd3, [_Z17dct2_idst1_1d_prePfS_fi_param_1];
	ld.param.f32 	%f1, [_Z17dct2_idst1_1d_prePfS_fi_param_2];
	ld.param.u32 	%r2, [_Z17dct2_idst1_1d_prePfS_fi_param_3];
	cvta.to.global.u64 	%rd1, %rd3;
	mov.u32 	%r3, %ctaid.x;
	mov.u32 	%r4, %ntid.x;
	mov.u32 	%r5, %tid.x;
	mad.lo.s32 	%r1, %r3, %r4, %r5;
	mov.b32 	%r6, 0;
	st.global.u32 	[%rd1], %r6;
	add.s32 	%r7, %r2, -1;
	setp.ge.s32 	%p1, %r1, %r7;
	@%p1 bra 	$L__BB0_2;
	cvta.to.global.u64 	%rd4, %rd2;
	add.s32 	%r8, %r1, 1;
	cvt.rn.f32.s32 	%f2, %r8;
	mul.f32 	%f3, %f2, 0fC0800000;
	mul.f32 	%f4, %f3, 0f3F490FDB;
	cvt.rn.f32.s32 	%f5, %r2;
	mul.f32 	%f6, %f1, %f5;
	div.rn.f32 	%f7, %f4, %f6;
	mul.wide.s32 	%rd5, %r1, 4;
	add.s64 	%rd6, %rd4, %rd5;
	ld.global.f32 	%f8, [%rd6+4];
	mul.f32 	%f9, %f7, %f8;
	add.s64 	%rd7, %rd1, %rd5;
	st.global.f32 	[%rd7], %f9;
$L__BB0_2:
	ret;

}
.entry _Z18dct2_idst1_1d_postPfS_i(
	.param .u64 .ptr .align 1 _Z18dct2_idst1_1d_postPfS_i_param_0,
	.param .u64 .ptr .align 1 _Z18dct2_idst1_1d_postPfS_i_param_1,
	.param .u32 _Z18dct2_idst1_1d_postPfS_i_param_2
)
{
	.reg .pred 	%p<2>;
	.reg .b32 	%r<8>;
	.reg .b32 	%f<5>;
	.reg .b64 	%rd<10>;

	ld.param.u64 	%rd2, [_Z18dct2_idst1_1d_postPfS_i_param_0];
	ld.param.u64 	%rd3, [_Z18dct2_idst1_1d_postPfS_i_param_1];
	ld.param.u32 	%r2, [_Z18dct2_idst1_1d_postPfS_i_param_2];
	cvta.to.global.u64 	%rd1, %rd3;
	mov.u32 	%r3, %ctaid.x;
	mov.u32 	%r4, %ntid.x;
	mov.u32 	%r5, %tid.x;
	mad.lo.s32 	%r1, %r3, %r4, %r5;
	add.s32 	%r6, %r2, -1;
	setp.ge.s32 	%p1, %r1, %r6;
	@%p1 bra 	$L__BB1_2;
	cvta.to.global.u64 	%rd4, %rd2;
	mul.wide.s32 	%rd5, %r1, 4;
	add.s64 	%rd6, %rd4, %rd5;
	ld.global.f32 	%f1, [%rd6];
	cvt.rn.f32.s32 	%f2, %r2;
	add.f32 	%f3, %f2, %f2;
	div.rn.f32 	%f4, %f1, %f3;
	add.s64 	%rd7, %rd1, %rd5;
	st.global.f32 	[%rd7+4], %f4;
$L__BB1_2:
	mul.wide.s32 	%rd8, %r2, 4;
	add.s64 	%rd9, %rd1, %rd8;
	mov.b32 	%r7, 0;
	st.global.u32 	[%rd9], %r7;
	ret;

}
.entry _Z17dst2_idct1_1d_prePfS_fi(
	.param .u64 .ptr .align 1 _Z17dst2_idct1_1d_prePfS_fi_param_0,
	.param .u64 .ptr .align 1 _Z17dst2_idct1_1d_prePfS_fi_param_1,
	.param .f32 _Z17dst2_idct1_1d_prePfS_fi_param_2,
	.param .u32 _Z17dst2_idct1_1d_prePfS_fi_param_3
)
{
	.reg .pred 	%p<2>;
	.reg .b32 	%r<8>;
	.reg .b32 	%f<10>;
	.reg .b64 	%rd<8>;

	ld.param.u64 	%rd2, [_Z17dst2_idct1_1d_prePfS_fi_param_0];
	ld.param.u64 	%rd3, [_Z17dst2_idct1_1d_prePfS_fi_param_1];
	ld.param.f32 	%f1, [_Z17dst2_idct1_1d_prePfS_fi_param_2];
	ld.param.u32 	%r2, [_Z17dst2_idct1_1d_prePfS_fi_param_3];
	cvta.to.global.u64 	%rd1, %rd3;
	mov.u32 	%r3, %ctaid.x;
	mov.u32 	%r4, %ntid.x;
	mov.u32 	%r5, %tid.x;
	mad.lo.s32 	%r1, %r3, %r4, %r5;
	mov.b32 	%r6, 0;
	st.global.u32 	[%rd1], %r6;
	setp.ge.s32 	%p1, %r1, %r2;
	@%p1 bra 	$L__BB2_2;
	cvta.to.global.u64 	%rd4, %rd2;
	add.s32 	%r7, %r1, 1;
	cvt.rn.f32.s32 	%f2, %r7;
	mul.f32 	%f3, %f2, 0f40800000;
	mul.f32 	%f4, %f3, 0f3F490FDB;
	cvt.rn.f32.s32 	%f5, %r2;
	mul.f32 	%f6, %f1, %f5;
	div.rn.f32 	%f7, %f4, %f6;
	mul.wide.s32 	%rd5, %r1, 4;
	add.s64 	%rd6, %rd4, %rd5;
	ld.global.f32 	%f8, [%rd6];
	mul.f32 	%f9, %f7, %f8;
	add.s64 	%rd7, %rd1, %rd5;
	st.global.f32 	[%rd7+4], %f9;
$L__BB2_2:
	ret;

}
.entry _Z18dst2_idct1_1d_postPfS_i(
	.param .u64 .ptr .align 1 _Z18dst2_idct1_1d_postPfS_i_param_0,
	.param .u64 .ptr .align 1 _Z18dst2_idct1_1d_postPfS_i_param_1,
	.param .u32 _Z18dst2_idct1_1d_postPfS_i_param_2
)
{
	.reg .pred 	%p<2>;
	.reg .b32 	%r<6>;
	.reg .b32 	%f<5>;
	.reg .b64 	%rd<8>;

	ld.param.u64 	%rd1, [_Z18dst2_idct1_1d_postPfS_i_param_0];
	ld.param.u64 	%rd2, [_Z18dst2_idct1_1d_postPfS_i_param_1];
	ld.param.u32 	%r2, [_Z18dst2_idct1_1d_postPfS_i_param_2];
	mov.u32 	%r3, %ctaid.x;
	mov.u32 	%r4, %ntid.x;
	mov.u32 	%r5, %tid.x;
	mad.lo.s32 	%r1, %r3, %r4, %r5;
	setp.gt.s32 	%p1, %r1, %r2;
	@%p1 bra 	$L__BB3_2;
	cvta.to.global.u64 	%rd3, %rd1;
	cvta.to.global.u64 	%rd4, %rd2;
	mul.wide.s32 	%rd5, %r1, 4;
	add.s64 	%rd6, %rd3, %rd5;
	ld.global.f32 	%f1, [%rd6];
	cvt.rn.f32.s32 	%f2, %r2;
	add.f32 	%f3, %f2, %f2;
	div.rn.f32 	%f4, %f1, %f3;
	add.s64 	%rd7, %rd4, %rd5;
	st.global.f32 	[%rd7], %f4;
$L__BB3_2:
	ret;

}
.entry _Z17dct1_idst2_1d_prePfS_fi(
	.param .u64 .ptr .align 1 _Z17dct1_idst2_1d_prePfS_fi_param_0,
	.param .u64 .ptr .align 1 _Z17dct1_idst2_1d_prePfS_fi_param_1,
	.param .f32 _Z17dct1_idst2_1d_prePfS_fi_param_2,
	.param .u32 _Z17dct1_idst2_1d_prePfS_fi_param_3
)
{
	.reg .pred 	%p<2>;
	.reg .b32 	%r<9>;
	.reg .b32 	%f<10>;
	.reg .b64 	%rd<8>;

	ld.param.u64 	%rd2, [_Z17dct1_idst2_1d_prePfS_fi_param_0];
	ld.param.u64 	%rd3, [_Z17dct1_idst2_1d_prePfS_fi_param_1];
	ld.param.f32 	%f1, [_Z17dct1_idst2_1d_prePfS_fi_param_2];
	ld.param.u32 	%r3, [_Z17dct1_idst2_1d_prePfS_fi_param_3];
	cvta.to.global.u64 	%rd1, %rd3;
	mov.u32 	%r4, %ctaid.x;
	mov.u32 	%r5, %ntid.x;
	mov.u32 	%r6, %tid.x;
	mad.lo.s32 	%r1, %r4, %r5, %r6;
	mov.b32 	%r7, 0;
	st.global.u32 	[%rd1], %r7;
	add.s32 	%r2, %r3, -1;
	setp.ge.s32 	%p1, %r1, %r2;
	@%p1 bra 	$L__BB4_2;
	cvta.to.global.u64 	%rd4, %rd2;
	add.s32 	%r8, %r1, 1;
	cvt.rn.f32.s32 	%f2, %r8;
	mul.f32 	%f3, %f2, 0fC0800000;
	mul.f32 	%f4, %f3, 0f3F490FDB;
	cvt.rn.f32.s32 	%f5, %r2;
	mul.f32 	%f6, %f1, %f5;
	div.rn.f32 	%f7, %f4, %f6;
	mul.wide.s32 	%rd5, %r1, 4;
	add.s64 	%rd6, %rd4, %rd5;
	ld.global.f32 	%f8, [%rd6+4];
	mul.f32 	%f9, %f7, %f8;
	add.s64 	%rd7, %rd1, %rd5;
	st.global.f32 	[%rd7], %f9;
$L__BB4_2:
	ret;

}
.entry _Z18dct1_idst2_1d_postPfS_i(
	.param .u64 .ptr .align 1 _Z18dct1_idst2_1d_postPfS_i_param_0,
	.param .u64 .ptr .align 1 _Z18dct1_idst2_1d_postPfS_i_param_1,
	.param .u32 _Z18dct1_idst2_1d_postPfS_i_param_2
)
{
	.reg .pred 	%p<2>;
	.reg .b32 	%r<8>;
	.reg .b32 	%f<5>;
	.reg .b64 	%rd<10>;

	ld.param.u64 	%rd2, [_Z18dct1_idst2_1d_postPfS_i_param_0];
	ld.param.u64 	%rd3, [_Z18dct1_idst2_1d_postPfS_i_param_1];
	ld.param.u32 	%r3, [_Z18dct1_idst2_1d_postPfS_i_param_2];
	cvta.to.global.u64 	%rd1, %rd3;
	mov.u32 	%r4, %ctaid.x;
	mov.u32 	%r5, %ntid.x;
	mov.u32 	%r6, %tid.x;
	mad.lo.s32 	%r1, %r4, %r5, %r6;
	add.s32 	%r2, %r3, -1;
	setp.ge.s32 	%p1, %r1, %r2;
	@%p1 bra 	$L__BB5_2;
	cvta.to.global.u64 	%rd4, %rd2;
	mul.wide.s32 	%rd5, %r1, 4;
	add.s64 	%rd6, %rd4, %rd5;
	ld.global.f32 	%f1, [%rd6];
	cvt.rn.f32.s32 	%f2, %r2;
	add.f32 	%f3, %f2, %f2;
	div.rn.f32 	%f4, %f1, %f3;
	add.s64 	%rd7, %rd1, %rd5;
	st.global.f32 	[%rd7], %f4;
$L__BB5_2:
	mul.wide.s32 	%rd8, %r3, 4;
	add.s64 	%rd9, %rd1, %rd8;
	mov.b32 	%r7, 0;
	st.global.u32 	[%rd9+-4], %r7;
	ret;

}
.entry _Z17dst1_idct2_1d_prePfS_fi(
	.param .u64 .ptr .align 1 _Z17dst1_idct2_1d_prePfS_fi_param_0,
	.param .u64 .ptr .align 1 _Z17dst1_idct2_1d_prePfS_fi_param_1,
	.param .f32 _Z17dst1_idct2_1d_prePfS_fi_param_2,
	.param .u32 _Z17dst1_idct2_1d_prePfS_fi_param_3
)
{
	.reg .pred 	%p<2>;
	.reg .b32 	%r<9>;
	.reg .b32 	%f<10>;
	.reg .b64 	%rd<8>;

	ld.param.u64 	%rd2, [_Z17dst1_idct2_1d_prePfS_fi_param_0];
	ld.param.u64 	%rd3, [_Z17dst1_idct2_1d_prePfS_fi_param_1];
	ld.param.f32 	%f1, [_Z17dst1_idct2_1d_prePfS_fi_param_2];
	ld.param.u32 	%r2, [_Z17dst1_idct2_1d_prePfS_fi_param_3];
	cvta.to.global.u64 	%rd1, %rd3;
	mov.u32 	%r3, %ctaid.x;
	mov.u32 	%r4, %ntid.x;
	mov.u32 	%r5, %tid.x;
	mad.lo.s32 	%r1, %r3, %r4, %r5;
	setp.ge.s32 	%p1, %r1, %r2;
	@%p1 bra 	$L__BB6_2;
	cvta.to.global.u64 	%rd4, %rd2;
	add.s32 	%r6, %r1, 1;
	cvt.rn.f32.s32 	%f2, %r6;
	mul.f32 	%f3, %f2, 0f40800000;
	mul.f32 	%f4, %f3, 0f3F490FDB;
	add.s32 	%r7, %r2, 1;
	cvt.rn.f32.s32 	%f5, %r7;
	mul.f32 	%f6, %f1, %f5;
	div.rn.f32 	%f7, %f4, %f6;
	mul.wide.s32 	%rd5, %r1, 4;
	add.s64 	%rd6, %rd4, %rd5;
	ld.global.f32 	%f8, [%rd6];
	mul.f32 	%f9, %f7, %f8;
	add.s64 	%rd7, %rd1, %rd5;
	st.global.f32 	[%rd7+4], %f9;
$L__BB6_2:
	mov.b32 	%r8, 0;
	st.global.u32 	[%rd1], %r8;
	ret;

}
.entry _Z18dst1_idct2_1d_postPfS_i(
	.param .u64 .ptr .align 1 _Z18dst1_idct2_1d_postPfS_i_param_0,
	.param .u64 .ptr .align 1 _Z18dst1_idct2_1d_postPfS_i_param_1,
	.param .u32 _Z18dst1_idct2_1d_postPfS_i_param_2
)
{
	.reg .pred 	%p<2>;
	.reg .b32 	%r<9>;
	.reg .b32 	%f<5>;
	.reg .b64 	%rd<10>;

	ld.param.u64 	%rd2, [_Z18dst1_idct2_1d_postPfS_i_param_0];
	ld.param.u64 	%rd3, [_Z18dst1_idct2_1d_postPfS_i_param_1];
	ld.param.u32 	%r2, [_Z18dst1_idct2_1d_postPfS_i_param_2];
	cvta.to.global.u64 	%rd1, %rd3;
	mov.u32 	%r3, %ctaid.x;
	mov.u32 	%r4, %ntid.x;
	mov.u32 	%r5, %tid.x;
	mad.lo.s32 	%r1, %r3, %r4, %r5;
	add.s32 	%r6, %r2, -1;
	setp.ge.s32 	%p1, %r1, %r6;
	@%p1 bra 	$L__BB7_2;
	cvta.to.global.u64 	%rd4, %rd2;
	mul.wide.s32 	%rd5, %r1, 4;
	add.s64 	%rd6, %rd4, %rd5;
	ld.global.f32 	%f1, [%rd6+4];
	add.s32 	%r7, %r2, 1;
	cvt.rn.f32.s32 	%f2, %r7;
	add.f32 	%f3, %f2, %f2;
	div.rn.f32 	%f4, %f1, %f3;
	add.s64 	%rd7, %rd1, %rd5;
	st.global.f32 	[%rd7], %f4;
$L__BB7_2:
	mul.wide.s32 	%rd8, %r2, 4;
	add.s64 	%rd9, %rd1, %rd8;
	mov.b32 	%r8, 0;
	st.global.u32 	[%rd9+-4], %r8;
	ret;

}
.entry _Z20DataExtSetRedft00_1dPfP6float2i(
	.param .u64 .ptr .align 1 _Z20DataExtSetRedft00_1dPfP6float2i_param_0,
	.param .u64 .ptr .align 1 _Z20DataExtSetRedft00_1dPfP6float2i_param_1,
	.param .u32 _Z20DataExtSetRedft00_1dPfP6float2i_param_2
)
{
	.reg .pred 	%p<3>;
	.reg .b32 	%r<10>;
	.reg .b32 	%f<5>;
	.reg .b64 	%rd<11>;

	ld.param.u64 	%rd3, [_Z20DataExtSetRedft00_1dPfP6float2i_param_0];
	ld.param.u64 	%rd4, [_Z20DataExtSetRedft00_1dPfP6float2i_param_1];
	ld.param.u32 	%r2, [_Z20DataExtSetRedft00_1dPfP6float2i_param_2];
	cvta.to.global.u64 	%rd1, %rd4;
	mov.u32 	%r3, %ctaid.x;
	mov.u32 	%r4, %ntid.x;
	mov.u32 	%r5, %tid.x;
	mad.lo.s32 	%r1, %r3, %r4, %r5;
	setp.ge.s32 	%p1, %r1, %r2;
	@%p1 bra 	$L__BB8_3;
	cvta.to.global.u64 	%rd5, %rd3;
	mul.wide.s32 	%rd6, %r1, 4;
	add.s64 	%rd2, %rd5, %rd6;
	ld.global.f32 	%f1, [%rd2];
	mul.wide.s32 	%rd7, %r1, 8;
	add.s64 	%rd8, %rd1, %rd7;
	mov.f32 	%f2, 0f00000000;
	st.global.v2.f32 	[%rd8], {%f1, %f2};
	add.s32 	%r6, %r2, -2;
	setp.ge.s32 	%p2, %r1, %r6;
	@%p2 bra 	$L__BB8_3;
	ld.global.f32 	%f3, [%rd2+4];
	shl.b32 	%r7, %r2, 1;
	sub.s32 	%r8, %r7, %r1;
	add.s32 	%r9, %r8, -3;
	mul.wide.s32 	%rd9, %r9, 8;
	add.s64 	%rd10, %rd1, %rd9;
	mov.f32 	%f4, 0f00000000;
	st.global.v2.f32 	[%rd10], {%f3, %f4};
$L__BB8_3:
	ret;

}
.entry _Z20DataSubGetRedft00_1dP6float2Pfi(
	.param .u64 .ptr .align 1 _Z20DataSubGetRedft00_1dP6float2Pfi_param_0,
	.param .u64 .ptr .align 1 _Z20DataSubGetRedft00_1dP6float2Pfi_param_1,
	.param .u32 _Z20DataSubGetRedft00_1dP6float2Pfi_param_2
)
{
	.reg .pred 	%p<2>;
	.reg .b32 	%r<6>;
	.reg .b32 	%f<2>;
	.reg .b64 	%rd<9>;

	ld.param.u64 	%rd1, [_Z20DataSubGetRedft00_1dP6float2Pfi_param_0];
	ld.param.u64 	%rd2, [_Z20DataSubGetRedft00_1dP6float2Pfi_param_1];
	ld.param.u32 	%r2, [_Z20DataSubGetRedft00_1dP6float2Pfi_param_2];
	mov.u32 	%r3, %ctaid.x;
	mov.u32 	%r4, %ntid.x;
	mov.u32 	%r5, %tid.x;
	mad.lo.s32 	%r1, %r3, %r4, %r5;
	setp.ge.s32 	%p1, %r1, %r2;
	@%p1 bra 	$L__BB9_2;
	cvta.to.global.u64 	%rd3, %rd1;
	cvta.to.global.u64 	%rd4, %rd2;
	mul.wide.s32 	%rd5, %r1, 8;
	add.s64 	%rd6, %rd3, %rd5;
	ld.global.f32 	%f1, [%rd6];
	mul.wide.s32 	%rd7, %r1, 4;
	add.s64 	%rd8, %rd4, %rd7;
	st.global.f32 	[%rd8], %f1;
$L__BB9_2:
	ret;

}
.entry _Z20DataExtSetRedft10_1dPfP6float2i(
	.param .u64 .ptr .align 1 _Z20DataExtSetRedft10_1dPfP6float2i_param_0,
	.param .u64 .ptr .align 1 _Z20DataExtSetRedft10_1dPfP6float2i_param_1,
	.param .u32 _Z20DataExtSetRedft10_1dPfP6float2i_param_2
)
{
	.reg .pred 	%p<2>;
	.reg .b32 	%r<9>;
	.reg .b32 	%f<4>;
	.reg .b64 	%rd<11>;

	ld.param.u64 	%rd1, [_Z20DataExtSetRedft10_1dPfP6float2i_param_0];
	ld.param.u64 	%rd2, [_Z20DataExtSetRedft10_1dPfP6float2i_param_1];
	ld.param.u32 	%r2, [_Z20DataExtSetRedft10_1dPfP6float2i_param_2];
	mov.u32 	%r3, %ctaid.x;
	mov.u32 	%r4, %ntid.x;
	mov.u32 	%r5, %tid.x;
	mad.lo.s32 	%r1, %r3, %r4, %r5;
	setp.ge.s32 	%p1, %r1, %r2;
	@%p1 bra 	$L__BB10_2;
	cvta.to.global.u64 	%rd3, %rd1;
	cvta.to.global.u64 	%rd4, %rd2;
	mul.wide.s32 	%rd5, %r1, 4;
	add.s64 	%rd6, %rd3, %rd5;
	ld.global.f32 	%f1, [%rd6];
	mul.wide.s32 	%rd7, %r1, 8;
	add.s64 	%rd8, %rd4, %rd7;
	mov.f32 	%f2, 0f00000000;
	st.global.v2.f32 	[%rd8], {%f1, %f2};
	ld.global.f32 	%f3, [%rd6];
	shl.b32 	%r6, %r2, 1;
	not.b32 	%r7, %r1;
	add.s32 	%r8, %r6, %r7;
	mul.wide.s32 	%rd9, %r8, 8;
	add.s64 	%rd10, %rd4, %rd9;
	st.global.v2.f32 	[%rd10], {%f3, %f2};
$L__BB10_2:
	ret;

}
.entry _Z20DataSubGetRedft10_1dP6float2Pfi(
	.param .u64 .ptr .align 1 _Z20DataSubGetRedft10_1dP6float2Pfi_param_0,
	.param .u64 .ptr .align 1 _Z20DataSubGetRedft10_1dP6float2Pfi_param_1,
	.param .u32 _Z20DataSubGetRedft10_1dP6float2Pfi_param_2
)
{
	.reg .pred 	%p<2>;
	.reg .b32 	%r<6>;
	.reg .b32 	%f<2>;
	.reg .b64 	%rd<9>;

	ld.param.u64 	%rd1, [_Z20DataSubGetRedft10_1dP6float2Pfi_param_0];
	ld.param.u64 	%rd2, [_Z20DataSubGetRedft10_1dP6float2Pfi_param_1];
	ld.param.u32 	%r2, [_Z20DataSubGetRedft10_1dP6float2Pfi_param_2];
	mov.u32 	%r3, %ctaid.x;
	mov.u32 	%r4, %ntid.x;
	mov.u32 	%r5, %tid.x;
	mad.lo.s32 	%r1, %r3, %r4, %r5;
	setp.ge.s32 	%p1, %r1, %r2;
	@%p1 bra 	$L__BB11_2;
	cvta.to.global.u64 	%rd3, %rd1;
	cvta.to.global.u64 	%rd4, %rd2;
	mul.wide.s32 	%rd5, %r1, 8;
	add.s64 	%rd6, %rd3, %rd5;
	ld.global.f32 	%f1, [%rd6];
	mul.wide.s32 	%rd7, %r1, 4;
	add.s64 	%rd8, %rd4, %rd7;
	st.global.f32 	[%rd8], %f1;
$L__BB11_2:
	ret;

}
.entry _Z20DataExtSetRedft01_1dPfP6float2i(
	.param .u64 .ptr .align 1 _Z20DataExtSetRedft01_1dPfP6float2i_param_0,
	.param .u64 .ptr .align 1 _Z20DataExtSetRedft01_1dPfP6float2i_param_1,
	.param .u32 _Z20DataExtSetRedft01_1dPfP6float2i_param_2
)
{
	.reg .pred 	%p<3>;
	.reg .b32 	%r<10>;
	.reg .b32 	%f<5>;
	.reg .b64 	%rd<11>;

	ld.param.u64 	%rd3, [_Z20DataExtSetRedft01_1dPfP6float2i_param_0];
	ld.param.u64 	%rd4, [_Z20DataExtSetRedft01_1dPfP6float2i_param_1];
	ld.param.u32 	%r2, [_Z20DataExtSetRedft01_1dPfP6float2i_param_2];
	cvta.to.global.u64 	%rd1, %rd4;
	mov.u32 	%r3, %ctaid.x;
	mov.u32 	%r4, %ntid.x;
	mov.u32 	%r5, %tid.x;
	mad.lo.s32 	%r1, %r3, %r4, %r5;
	setp.ge.s32 	%p1, %r1, %r2;
	@%p1 bra 	$L__BB12_3;
	cvta.to.global.u64 	%rd5, %rd3;
	mul.wide.s32 	%rd6, %r1, 4;
	add.s64 	%rd2, %rd5, %rd6;
	ld.global.f32 	%f1, [%rd2];
	mul.wide.s32 	%rd7, %r1, 8;
	add.s64 	%rd8, %rd1, %rd7;
	mov.f32 	%f2, 0f00000000;
	st.global.v2.f32 	[%rd8], {%f1, %f2};
	add.s32 	%r6, %r2, -1;
	setp.ge.s32 	%p2, %r1, %r6;
	@%p2 bra 	$L__BB12_3;
	ld.global.f32 	%f3, [%rd2+4];
	shl.b32 	%r7, %r2, 1;
	not.b32 	%r8, %r1;
	add.s32 	%r9, %r7, %r8;
	mul.wide.s32 	%rd9, %r9, 8;
	add.s64 	%rd10, %rd1, %rd9;
	mov.f32 	%f4, 0f00000000;
	st.global.v2.f32 	[%rd10], {%f3, %f4};
$L__BB12_3:
	ret;

}
.entry _Z20DataSubGetRedft01_1dP6float2Pfi(
	.param .u64 .ptr .align 1 _Z20DataSubGetRedft01_1dP6float2Pfi_param_0,
	.param .u64 .ptr .align 1 _Z20DataSubGetRedft01_1dP6float2Pfi_param_1,
	.param .u32 _Z20DataSubGetRedft01_1dP6float2Pfi_param_2
)
{
	.reg .pred 	%p<2>;
	.reg .b32 	%r<6>;
	.reg .b32 	%f<2>;
	.reg .b64 	%rd<9>;

	ld.param.u64 	%rd1, [_Z20DataSubGetRedft01_1dP6float2Pfi_param_0];
	ld.param.u64 	%rd2, [_Z20DataSubGetRedft01_1dP6float2Pfi_param_1];
	ld.param.u32 	%r2, [_Z20DataSubGetRedft01_1dP6float2Pfi_param_2];
	mov.u32 	%r3, %ctaid.x;
	mov.u32 	%r4, %ntid.x;
	mov.u32 	%r5, %tid.x;
	mad.lo.s32 	%r1, %r3, %r4, %r5;
	setp.ge.s32 	%p1, %r1, %r2;
	@%p1 bra 	$L__BB13_2;
	cvta.to.global.u64 	%rd3, %rd1;
	cvta.to.global.u64 	%rd4, %rd2;
	mul.wide.s32 	%rd5, %r1, 8;
	add.s64 	%rd6, %rd3, %rd5;
	ld.global.f32 	%f1, [%rd6];
	mul.wide.s32 	%rd7, %r1, 4;
	add.s64 	%rd8, %rd4, %rd7;
	st.global.f32 	[%rd8], %f1;
$L__BB13_2:
	ret;

}
.entry _Z20DataExtSetRodft00_1dPfP6float2i(
	.param .u64 .ptr .align 1 _Z20DataExtSetRodft00_1dPfP6float2i_param_0,
	.param .u64 .ptr .align 1 _Z20DataExtSetRodft00_1dPfP6float2i_param_1,
	.param .u32 _Z20DataExtSetRodft00_1dPfP6float2i_param_2
)
{
	.reg .pred 	%p<2>;
	.reg .b32 	%r<8>;
	.reg .b32 	%f<6>;
	.reg .b64 	%rd<13>;

	ld.param.u64 	%rd2, [_Z20DataExtSetRodft00_1dPfP6float2i_param_0];
	ld.param.u64 	%rd3, [_Z20DataExtSetRodft00_1dPfP6float2i_param_1];
	ld.param.u32 	%r2, [_Z20DataExtSetRodft00_1dPfP6float2i_param_2];
	cvta.to.global.u64 	%rd1, %rd3;
	mov.u32 	%r3, %ctaid.x;
	mov.u32 	%r4, %ntid.x;
	mov.u32 	%r5, %tid.x;
	mad.lo.s32 	%r1, %r3, %r4, %r5;
	setp.ge.s32 	%p1, %r1, %r2;
	@%p1 bra 	$L__BB14_2;
	cvta.to.global.u64 	%rd4, %rd2;
	mul.wide.s32 	%rd5, %r1, 4;
	add.s64 	%rd6, %rd4, %rd5;
	ld.global.f32 	%f1, [%rd6];
	mul.wide.s32 	%rd7, %r1, 8;
	add.s64 	%rd8, %rd1, %rd7;
	mov.f32 	%f2, 0f00000000;
	st.global.v2.f32 	[%rd8+8], {%f1, %f2};
	ld.global.f32 	%f3, [%rd6];
	neg.f32 	%f4, %f3;
	shl.b32 	%r6, %r2, 1;
	sub.s32 	%r7, %r6, %r1;
	mul.wide.s32 	%rd9, %r7, 8;
	add.s64 	%rd10, %rd1, %rd9;
	st.global.v2.f32 	[%rd10+8], {%f4, %f2};
$L__BB14_2:
	mov.f32 	%f5, 0f00000000;
	st.global.v2.f32 	[%rd1], {%f5, %f5};
	mul.wide.s32 	%rd11, %r2, 8;
	add.s64 	%rd12, %rd1, %rd11;
	st.global.v2.f32 	[%rd12+8], {%f5, %f5};
	ret;

}
.entry _Z20DataSubGetRodft00_1dP6float2Pfi(
	.param .u64 .ptr .align 1 _Z20DataSubGetRodft00_1dP6float2Pfi_param_0,
	.param .u64 .ptr .align 1 _Z20DataSubGetRodft00_1dP6float2Pfi_param_1,
	.param .u32 _Z20DataSubGetRodft00_1dP6float2Pfi_param_2
)
{
	.reg .pred 	%p<2>;
	.reg .b32 	%r<6>;
	.reg .b32 	%f<3>;
	.reg .b64 	%rd<9>;

	ld.param.u64 	%rd1, [_Z20DataSubGetRodft00_1dP6float2Pfi_param_0];
	ld.param.u64 	%rd2, [_Z20DataSubGetRodft00_1dP6float2Pfi_param_1];
	ld.param.u32 	%r2, [_Z20DataSubGetRodft00_1dP6float2Pfi_param_2];
	mov.u32 	%r3, %ctaid.x;
	mov.u32 	%r4, %ntid.x;
	mov.u32 	%r5, %tid.x;
	mad.lo.s32 	%r1, %r3, %r4, %r5;
	setp.ge.s32 	%p1, %r1, %r2;
	@%p1 bra 	$L__BB15_2;
	cvta.to.global.u64 	%rd3, %rd1;
	cvta.to.global.u64 	%rd4, %rd2;
	mul.wide.s32 	%rd5, %r1, 8;
	add.s64 	%rd6, %rd3, %rd5;
	ld.global.f32 	%f1, [%rd6+12];
	neg.f32 	%f2, %f1;
	mul.wide.s32 	%rd7, %r1, 4;
	add.s64 	%rd8, %rd4, %rd7;
	st.global.f32 	[%rd8], %f2;
$L__BB15_2:
	ret;

}
.entry _Z21DataExtSetIRodft00_1dPfP6float2i(
	.param .u64 .ptr .align 1 _Z21DataExtSetIRodft00_1dPfP6float2i_param_0,
	.param .u64 .ptr .align 1 _Z21DataExtSetIRodft00_1dPfP6float2i_param_1,
	.param .u32 _Z21DataExtSetIRodft00_1dPfP6float2i_param_2
)
{
	.reg .pred 	%p<2>;
	.reg .b32 	%r<8>;
	.reg .b32 	%f<6>;
	.reg .b64 	%rd<13>;

	ld.param.u64 	%rd2, [_Z21DataExtSetIRodft00_1dPfP6float2i_param_0];
	ld.param.u64 	%rd3, [_Z21DataExtSetIRodft00_1dPfP6float2i_param_1];
	ld.param.u32 	%r2, [_Z21DataExtSetIRodft00_1dPfP6float2i_param_2];
	cvta.to.global.u64 	%rd1, %rd3;
	mov.u32 	%r3, %ctaid.x;
	mov.u32 	%r4, %ntid.x;
	mov.u32 	%r5, %tid.x;
	mad.lo.s32 	%r1, %r3, %r4, %r5;
	setp.ge.s32 	%p1, %r1, %r2;
	@%p1 bra 	$L__BB16_2;
	cvta.to.global.u64 	%rd4, %rd2;
	mul.wide.s32 	%rd5, %r1, 4;
	add.s64 	%rd6, %rd4, %rd5;
	ld.global.f32 	%f1, [%rd6];
	neg.f32 	%f2, %f1;
	mul.wide.s32 	%rd7, %r1, 8;
	add.s64 	%rd8, %rd1, %rd7;
	mov.f32 	%f3, 0f00000000;
	st.global.v2.f32 	[%rd8+8], {%f3, %f2};
	ld.global.f32 	%f4, [%rd6];
	shl.b32 	%r6, %r2, 1;
	sub.s32 	%r7, %r6, %r1;
	mul.wide.s32 	%rd9, %r7, 8;
	add.s64 	%rd10, %rd1, %rd9;
	st.global.v2.f32 	[%rd10+8], {%f3, %f4};
$L__BB16_2:
	mov.f32 	%f5, 0f00000000;
	st.global.v2.f32 	[%rd1], {%f5, %f5};
	mul.wide.s32 	%rd11, %r2, 8;
	add.s64 	%rd12, %rd1, %rd11;
	st.global.v2.f32 	[%rd12+8], {%f5, %f5};
	ret;

}
.entry _Z21DataSubGetIRodft00_1dP6float2Pfi(
	.param .u64 .ptr .align 1 _Z21DataSubGetIRodft00_1dP6float2Pfi_param_0,
	.param .u64 .ptr .align 1 _Z21DataSubGetIRodft00_1dP6float2Pfi_param_1,
	.param .u32 _Z21DataSubGetIRodft00_1dP6float2Pfi_param_2
)
{
	.reg .pred 	%p<2>;
	.reg .b32 	%r<6>;
	.reg .b32 	%f<2>;
	.reg .b64 	%rd<9>;

	ld.param.u64 	%rd1, [_Z21DataSubGetIRodft00_1dP6float2Pfi_param_0];
	ld.param.u64 	%rd2, [_Z21DataSubGetIRodft00_1dP6float2Pfi_param_1];
	ld.param.u32 	%r2, [_Z21DataSubGetIRodft00_1dP6float2Pfi_param_2];
	mov.u32 	%r3, %ctaid.x;
	mov.u32 	%r4, %ntid.x;
	mov.u32 	%r5, %tid.x;
	mad.lo.s32 	%r1, %r3, %r4, %r5;
	setp.ge.s32 	%p1, %r1, %r2;
	@%p1 bra 	$L__BB17_2;
	cvta.to.global.u64 	%rd3, %rd1;
	cvta.to.global.u64 	%rd4, %rd2;
	mul.wide.s32 	%rd5, %r1, 8;
	add.s64 	%rd6, %rd3, %rd5;
	ld.global.f32 	%f1, [%rd6+8];
	mul.wide.s32 	%rd7, %r1, 4;
	add.s64 	%rd8, %rd4, %rd7;
	st.global.f32 	[%rd8], %f1;
$L__BB17_2:
	ret;

}
.entry _Z20DataExtSetRodft10_1dPfP6float2i(
	.param .u64 .ptr .align 1 _Z20DataExtSetRodft10_1dPfP6float2i_param_0,
	.param .u64 .ptr .align 1 _Z20DataExtSetRodft10_1dPfP6float2i_param_1,
	.param .u32 _Z20DataExtSetRodft10_1dPfP6float2i_param_2
)
{
	.reg .pred 	%p<2>;
	.reg .b32 	%r<9>;
	.reg .b32 	%f<5>;
	.reg .b64 	%rd<11>;

	ld.param.u64 	%rd1, [_Z20DataExtSetRodft10_1dPfP6float2i_param_0];
	ld.param.u64 	%rd2, [_Z20DataExtSetRodft10_1dPfP6float2i_param_1];
	ld.param.u32 	%r2, [_Z20DataExtSetRodft10_1dPfP6float2i_param_2];
	mov.u32 	%r3, %ctaid.x;
	mov.u32 	%r4, %ntid.x;
	mov.u32 	%r5, %tid.x;
	mad.lo.s32 	%r1, %r3, %r4, %r5;
	setp.ge.s32 	%p1, %r1, %r2;
	@%p1 bra 	$L__BB18_2;
	cvta.to.global.u64 	%rd3, %rd1;
	cvta.to.global.u64 	%rd4, %rd2;
	mul.wide.s32 	%rd5, %r1, 4;
	add.s64 	%rd6, %rd3, %rd5;
	ld.global.f32 	%f1, [%rd6];
	mul.wide.s32 	%rd7, %r1, 8;
	add.s64 	%rd8, %rd4, %rd7;
	mov.f32 	%f2, 0f00000000;
	st.global.v2.f32 	[%rd8], {%f1, %f2};
	ld.global.f32 	%f3, [%rd6];
	neg.f32 	%f4, %f3;
	shl.b32 	%r6, %r2, 1;
	not.b32 	%r7, %r1;
	add.s32 	%r8, %r6, %r7;
	mul.wide.s32 	%rd9, %r8, 8;
	add.s64 	%rd10, %rd4, %rd9;
	st.global.v2.f32 	[%rd10], {%f4, %f2};
$L__BB18_2:
	ret;

}
.entry _Z20DataSubGetRodft10_1dP6float2Pfi(
	.param .u64 .ptr .align 1 _Z20DataSubGetRodft10_1dP6float2Pfi_param_0,
	.param .u64 .ptr .align 1 _Z20DataSubGetRodft10_1dP6float2Pfi_param_1,
	.param .u32 _Z20DataSubGetRodft10_1dP6float2Pfi_param_2
)
{
	.reg .pred 	%p<2>;
	.reg .b32 	%r<6>;
	.reg .b32 	%f<3>;
	.reg .b64 	%rd<9>;

	ld.param.u64 	%rd1, [_Z20DataSubGetRodft10_1dP6float2Pfi_param_0];
	ld.param.u64 	%rd2, [_Z20DataSubGetRodft10_1dP6float2Pfi_param_1];
	ld.param.u32 	%r2, [_Z20DataSubGetRodft10_1dP6float2Pfi_param_2];
	mov.u32 	%r3, %ctaid.x;
	mov.u32 	%r4, %ntid.x;
	mov.u32 	%r5, %tid.x;
	mad.lo.s32 	%r1, %r3, %r4, %r5;
	setp.ge.s32 	%p1, %r1, %r2;
	@%p1 bra 	$L__BB19_2;
	cvta.to.global.u64 	%rd3, %rd1;
	cvta.to.global.u64 	%rd4, %rd2;
	mul.wide.s32 	%rd5, %r1, 8;
	add.s64 	%rd6, %rd3, %rd5;
	ld.global.f32 	%f1, [%rd6+12];
	neg.f32 	%f2, %f1;
	mul.wide.s32 	%rd7, %r1, 4;
	add.s64 	%rd8, %rd4, %rd7;
	st.global.f32 	[%rd8], %f2;
$L__BB19_2:
	ret;

}
.entry _Z20DataExtSetRodft01_1dPfP6float2i(
	.param .u64 .ptr .align 1 _Z20DataExtSetRodft01_1dPfP6float2i_param_0,
	.param .u64 .ptr .align 1 _Z20DataExtSetRodft01_1dPfP6float2i_param_1,
	.param .u32 _Z20DataExtSetRodft01_1dPfP6float2i_param_2
)
{
	.reg .pred 	%p<3>;
	.reg .b32 	%r<10>;
	.reg .b32 	%f<7>;
	.reg .b64 	%rd<11>;

	ld.param.u64 	%rd3, [_Z20DataExtSetRodft01_1dPfP6float2i_param_0];
	ld.param.u64 	%rd4, [_Z20DataExtSetRodft01_1dPfP6float2i_param_1];
	ld.param.u32 	%r2, [_Z20DataExtSetRodft01_1dPfP6float2i_param_2];
	cvta.to.global.u64 	%rd1, %rd4;
	mov.u32 	%r3, %ctaid.x;
	mov.u32 	%r4, %ntid.x;
	mov.u32 	%r5, %tid.x;
	mad.lo.s32 	%r1, %r3, %r4, %r5;
	setp.ge.s32 	%p1, %r1, %r2;
	@%p1 bra 	$L__BB20_3;
	cvta.to.global.u64 	%rd5, %rd3;
	mul.wide.s32 	%rd6, %r1, 4;
	add.s64 	%rd2, %rd5, %rd6;
	ld.global.f32 	%f1, [%rd2];
	neg.f32 	%f2, %f1;
	mul.wide.s32 	%rd7, %r1, 8;
	add.s64 	%rd8, %rd1, %rd7;
	mov.f32 	%f3, 0f00000000;
	st.global.v2.f32 	[%rd8+8], {%f3, %f2};
	add.s32 	%r6, %r2, -1;
	setp.ge.s32 	%p2, %r1, %r6;
	@%p2 bra 	$L__BB20_3;
	ld.global.f32 	%f4, [%rd2];
	shl.b32 	%r7, %r2, 1;
	not.b32 	%r8, %r1;
	add.s32 	%r9, %r7, %r8;
	mul.wide.s32 	%rd9, %r9, 8;
	add.s64 	%rd10, %rd1, %rd9;
	mov.f32 	%f5, 0f00000000;
	st.global.v2.f32 	[%rd10], {%f5, %f4};
$L__BB20_3:
	mov.f32 	%f6, 0f00000000;
	st.global.v2.f32 	[%rd1], {%f6, %f6};
	ret;

}
.entry _Z20DataSubGetRodft01_1dP6float2Pfi(
	.param .u64 .ptr .align 1 _Z20DataSubGetRodft01_1dP6float2Pfi_param_0,
	.param .u64 .ptr .align 1 _Z20DataSubGetRodft01_1dP6float2Pfi_param_1,
	.param .u32 _Z20DataSubGetRodft01_1dP6float2Pfi_param_2
)
{
	.reg .pred 	%p<2>;
	.reg .b32 	%r<6>;
	.reg .b32 	%f<2>;
	.reg .b64 	%rd<9>;

	ld.param.u64 	%rd1, [_Z20DataSubGetRodft01_1dP6float2Pfi_param_0];
	ld.param.u64 	%rd2, [_Z20DataSubGetRodft01_1dP6float2Pfi_param_1];
	ld.param.u32 	%r2, [_Z20DataSubGetRodft01_1dP6float2Pfi_param_2];
	mov.u32 	%r3, %ctaid.x;
	mov.u32 	%r4, %ntid.x;
	mov.u32 	%r5, %tid.x;
	mad.lo.s32 	%r1, %r3, %r4, %r5;
	setp.ge.s32 	%p1, %r1, %r2;
	@%p1 bra 	$L__BB21_2;
	cvta.to.global.u64 	%rd3, %rd1;
	cvta.to.global.u64 	%rd4, %rd2;
	mul.wide.s32 	%rd5, %r1, 8;
	add.s64 	%rd6, %rd3, %rd5;
	ld.global.f32 	%f1, [%rd6];
	mul.wide.s32 	%rd7, %r1, 4;
	add.s64 	%rd8, %rd4, %rd7;
	st.global.f32 	[%rd8], %f1;
$L__BB21_2:
	ret;

}
.entry _Z17PhaseShiftForw_1dP6float2S0_i(
	.param .u64 .ptr .align 1 _Z17PhaseShiftForw_1dP6float2S0_i_param_0,
	.param .u64 .ptr .align 1 _Z17PhaseShiftForw_1dP6float2S0_i_param_1,
	.param .u32 _Z17PhaseShiftForw_1dP6float2S0_i_param_2
)
{
	.local .align 4 .b8 	__local_depot22[28];
	.reg .b64 	%SP;
	.reg .b64 	%SPL;
	.reg .pred 	%p<35>;
	.reg .b32 	%r<168>;
	.reg .b32 	%f<109>;
	.reg .b64 	%rd<83>;
	.reg .b64 	%fd<9>;

	mov.u64 	%SPL, __local_depot22;
	ld.param.u64 	%rd32, [_Z17PhaseShiftForw_1dP6float2S0_i_param_0];
	ld.param.u64 	%rd33, [_Z17PhaseShiftForw_1dP6float2S0_i_param_1];
	ld.param.u32 	%r56, [_Z17PhaseShiftForw_1dP6float2S0_i_param_2];
	add.u64 	%rd1, %SPL, 0;
	mov.u32 	%r57, %ctaid.x;
	mov.u32 	%r58, %ntid.x;
	mov.u32 	%r59, %tid.x;
	mad.lo.s32 	%r1, %r57, %r58, %r59;
	setp.ge.s32 	%p1, %r1, %r56;
	@%p1 bra 	$L__BB22_37;
	shr.u32 	%r60, %r56, 31;
	add.s32 	%r61, %r56, %r60;
	shr.s32 	%r2, %r61, 1;
	setp.ge.s32 	%p2, %r1, %r2;
	@%p2 bra 	$L__BB22_3;
	cvt.rn.f32.s32 	%f29, %r1;
	mul.f32 	%f30, %f29, 0f40800000;
	mul.f32 	%f31, %f30, 0f3F490FDB;
	cvt.rn.f32.s32 	%f32, %r2;
	div.rn.f32 	%f104, %f31, %f32;
	bra.uni 	$L__BB22_4;
$L__BB22_3:
	sub.s32 	%r65, %r1, %r2;
	cvt.rn.f32.s32 	%f24, %r65;
	mul.f32 	%f25, %f24, 0f40800000;
	mul.f32 	%f26, %f25, 0f3F490FDB;
	cvt.rn.f32.s32 	%f27, %r2;
	div.rn.f32 	%f28, %f26, %f27;
	add.f32 	%f104, %f28, 0fC0490FDB;
$L__BB22_4:
	cvta.to.global.u64 	%rd35, %rd32;
	mul.wide.s32 	%rd36, %r1, 8;
	add.s64 	%rd2, %rd35, %rd36;
	ld.global.f32 	%f4, [%rd2];
	mul.f32 	%f5, %f104, 0f3F000000;
	mul.f32 	%f33, %f5, 0f3F22F983;
	cvt.rni.s32.f32 	%r167, %f33;
	cvt.rn.f32.s32 	%f34, %r167;
	fma.rn.f32 	%f35, %f34, 0fBFC90FDA, %f5;
	fma.rn.f32 	%f36, %f34, 0fB3A22168, %f35;
	fma.rn.f32 	%f108, %f34, 0fA7C234C5, %f36;
	abs.f32 	%f7, %f5;
	setp.ltu.f32 	%p3, %f7, 0f47CE4780;
	mov.u32 	%r155, %r167;
	mov.f32 	%f105, %f108;
	@%p3 bra 	$L__BB22_12;
	setp.neu.f32 	%p4, %f7, 0f7F800000;
	@%p4 bra 	$L__BB22_7;
	mov.f32 	%f39, 0f00000000;
	mul.rn.f32 	%f105, %f5, %f39;
	mov.b32 	%r155, 0;
	bra.uni 	$L__BB22_12;
$L__BB22_7:
	mov.b32 	%r4, %f5;
	shl.b32 	%r67, %r4, 8;
	or.b32  	%r5, %r67, -2147483648;
	mov.b64 	%rd73, 0;
	mov.b32 	%r152, 0;
	mov.u64 	%rd71, __cudart_i2opi_f;
	mov.u64 	%rd72, %rd1;
$L__BB22_8:
	.pragma "nounroll";
	ld.global.nc.u32 	%r68, [%rd71];
	mad.wide.u32 	%rd39, %r68, %r5, %rd73;
	shr.u64 	%rd73, %rd39, 32;
	st.local.u32 	[%rd72], %rd39;
	add.s32 	%r152, %r152, 1;
	add.s64 	%rd72, %rd72, 4;
	add.s64 	%rd71, %rd71, 4;
	setp.ne.s32 	%p5, %r152, 6;
	@%p5 bra 	$L__BB22_8;
	shr.u32 	%r69, %r4, 23;
	st.local.u32 	[%rd1+24], %rd73;
	and.b32  	%r8, %r69, 31;
	and.b32  	%r70, %r69, 224;
	add.s32 	%r71, %r70, -128;
	shr.u32 	%r72, %r71, 5;
	mul.wide.u32 	%rd40, %r72, 4;
	sub.s64 	%rd9, %rd1, %rd40;
	ld.local.u32 	%r153, [%rd9+24];
	ld.local.u32 	%r154, [%rd9+20];
	setp.eq.s32 	%p6, %r8, 0;
	@%p6 bra 	$L__BB22_11;
	shf.l.wrap.b32 	%r153, %r154, %r153, %r8;
	ld.local.u32 	%r73, [%rd9+16];
	shf.l.wrap.b32 	%r154, %r73, %r154, %r8;
$L__BB22_11:
	shr.u32 	%r74, %r153, 30;
	shf.l.wrap.b32 	%r75, %r154, %r153, 2;
	shl.b32 	%r76, %r154, 2;
	shr.u32 	%r77, %r75, 31;
	add.s32 	%r78, %r77, %r74;
	neg.s32 	%r79, %r78;
	setp.lt.s32 	%p7, %r4, 0;
	selp.b32 	%r155, %r79, %r78, %p7;
	xor.b32  	%r80, %r75, %r4;
	shr.s32 	%r81, %r75, 31;
	xor.b32  	%r82, %r81, %r75;
	xor.b32  	%r83, %r81, %r76;
	cvt.u64.u32 	%rd41, %r82;
	shl.b64 	%rd42, %rd41, 32;
	cvt.u64.u32 	%rd43, %r83;
	or.b64  	%rd44, %rd42, %rd43;
	cvt.rn.f64.s64 	%fd1, %rd44;
	mul.f64 	%fd2, %fd1, 0d3BF921FB54442D19;
	cvt.rn.f32.f64 	%f37, %fd2;
	neg.f32 	%f38, %f37;
	setp.lt.s32 	%p8, %r80, 0;
	selp.f32 	%f105, %f38, %f37, %p8;
$L__BB22_12:
	setp.ltu.f32 	%p9, %f7, 0f47CE4780;
	add.s32 	%r85, %r155, 1;
	mul.rn.f32 	%f40, %f105, %f105;
	and.b32  	%r86, %r155, 1;
	setp.eq.b32 	%p10, %r86, 1;
	selp.f32 	%f41, %f105, 0f3F800000, %p10;
	fma.rn.f32 	%f42, %f40, %f41, 0f00000000;
	fma.rn.f32 	%f43, %f40, 0f37CBAC00, 0fBAB607ED;
	selp.f32 	%f44, 0fB94D4153, %f43, %p10;
	selp.f32 	%f45, 0f3C0885E4, 0f3D2AAABB, %p10;
	fma.rn.f32 	%f46, %f44, %f40, %f45;
	selp.f32 	%f47, 0fBE2AAAA8, 0fBEFFFFFF, %p10;
	fma.rn.f32 	%f48, %f46, %f40, %f47;
	fma.rn.f32 	%f49, %f48, %f42, %f41;
	and.b32  	%r87, %r85, 2;
	setp.eq.s32 	%p11, %r87, 0;
	mov.f32 	%f50, 0f00000000;
	sub.f32 	%f51, %f50, %f49;
	selp.f32 	%f52, %f49, %f51, %p11;
	mul.f32 	%f11, %f4, %f52;
	ld.global.f32 	%f12, [%rd2+4];
	mov.u32 	%r159, %r167;
	mov.f32 	%f106, %f108;
	@%p9 bra 	$L__BB22_20;
	setp.neu.f32 	%p12, %f7, 0f7F800000;
	@%p12 bra 	$L__BB22_15;
	mov.f32 	%f55, 0f00000000;
	mul.rn.f32 	%f106, %f5, %f55;
	mov.b32 	%r159, 0;
	bra.uni 	$L__BB22_20;
$L__BB22_15:
	mov.b32 	%r17, %f5;
	shl.b32 	%r89, %r17, 8;
	or.b32  	%r18, %r89, -2147483648;
	mov.b64 	%rd76, 0;
	mov.b32 	%r156, 0;
	mov.u64 	%rd74, __cudart_i2opi_f;
	mov.u64 	%rd75, %rd1;
$L__BB22_16:
	.pragma "nounroll";
	ld.global.nc.u32 	%r90, [%rd74];
	mad.wide.u32 	%rd47, %r90, %r18, %rd76;
	shr.u64 	%rd76, %rd47, 32;
	st.local.u32 	[%rd75], %rd47;
	add.s32 	%r156, %r156, 1;
	add.s64 	%rd75, %rd75, 4;
	add.s64 	%rd74, %rd74, 4;
	setp.ne.s32 	%p13, %r156, 6;
	@%p13 bra 	$L__BB22_16;
	shr.u32 	%r91, %r17, 23;
	st.local.u32 	[%rd1+24], %rd76;
	and.b32  	%r21, %r91, 31;
	and.b32  	%r92, %r91, 224;
	add.s32 	%r93, %r92, -128;
	shr.u32 	%r94, %r93, 5;
	mul.wide.u32 	%rd48, %r94, 4;
	sub.s64 	%rd16, %rd1, %rd48;
	ld.local.u32 	%r157, [%rd16+24];
	ld.local.u32 	%r158, [%rd16+20];
	setp.eq.s32 	%p14, %r21, 0;
	@%p14 bra 	$L__BB22_19;
	shf.l.wrap.b32 	%r157, %r158, %r157, %r21;
	ld.local.u32 	%r95, [%rd16+16];
	shf.l.wrap.b32 	%r158, %r95, %r158, %r21;
$L__BB22_19:
	shr.u32 	%r96, %r157, 30;
	shf.l.wrap.b32 	%r97, %r158, %r157, 2;
	shl.b32 	%r98, %r158, 2;
	shr.u32 	%r99, %r97, 31;
	add.s32 	%r100, %r99, %r96;
	neg.s32 	%r101, %r100;
	setp.lt.s32 	%p15, %r17, 0;
	selp.b32 	%r159, %r101, %r100, %p15;
	xor.b32  	%r102, %r97, %r17;
	shr.s32 	%r103, %r97, 31;
	xor.b32  	%r104, %r103, %r97;
	xor.b32  	%r105, %r103, %r98;
	cvt.u64.u32 	%rd49, %r104;
	shl.b64 	%rd50, %rd49, 32;
	cvt.u64.u32 	%rd51, %r105;
	or.b64  	%rd52, %rd50, %rd51;
	cvt.rn.f64.s64 	%fd3, %rd52;
	mul.f64 	%fd4, %fd3, 0d3BF921FB54442D19;
	cvt.rn.f32.f64 	%f53, %fd4;
	neg.f32 	%f54, %f53;
	setp.lt.s32 	%p16, %r102, 0;
	selp.f32 	%f106, %f54, %f53, %p16;
$L__BB22_20:
	setp.ltu.f32 	%p17, %f7, 0f47CE4780;
	mul.rn.f32 	%f56, %f106, %f106;
	and.b32  	%r107, %r159, 1;
	setp.eq.b32 	%p18, %r107, 1;
	selp.f32 	%f57, 0f3F800000, %f106, %p18;
	fma.rn.f32 	%f58, %f56, %f57, 0f00000000;
	fma.rn.f32 	%f59, %f56, 0f37CBAC00, 0fBAB607ED;
	selp.f32 	%f60, %f59, 0fB94D4153, %p18;
	selp.f32 	%f61, 0f3D2AAABB, 0f3C0885E4, %p18;
	fma.rn.f32 	%f62, %f60, %f56, %f61;
	selp.f32 	%f63, 0fBEFFFFFF, 0fBE2AAAA8, %p18;
	fma.rn.f32 	%f64, %f62, %f56, %f63;
	fma.rn.f32 	%f65, %f64, %f58, %f57;
	and.b32  	%r108, %r159, 2;
	setp.eq.s32 	%p19, %r108, 0;
	mov.f32 	%f66, 0f00000000;
	sub.f32 	%f67, %f66, %f65;
	selp.f32 	%f68, %f65, %f67, %p19;
	fma.rn.f32 	%f69, %f12, %f68, %f11;
	cvta.to.global.u64 	%rd53, %rd33;
	add.s64 	%rd17, %rd53, %rd36;
	st.global.f32 	[%rd17], %f69;
	ld.global.f32 	%f16, [%rd2];
	mov.u32 	%r163, %r167;
	mov.f32 	%f107, %f108;
	@%p17 bra 	$L__BB22_28;
	setp.neu.f32 	%p20, %f7, 0f7F800000;
	@%p20 bra 	$L__BB22_23;
	mov.f32 	%f72, 0f00000000;
	mul.rn.f32 	%f107, %f5, %f72;
	mov.b32 	%r163, 0;
	bra.uni 	$L__BB22_28;
$L__BB22_23:
	mov.b32 	%r30, %f5;
	shl.b32 	%r110, %r30, 8;
	or.b32  	%r31, %r110, -2147483648;
	mov.b64 	%rd79, 0;
	mov.b32 	%r160, 0;
	mov.u64 	%rd77, __cudart_i2opi_f;
	mov.u64 	%rd78, %rd1;
$L__BB22_24:
	.pragma "nounroll";
	ld.global.nc.u32 	%r111, [%rd77];
	mad.wide.u32 	%rd57, %r111, %r31, %rd79;
	shr.u64 	%rd79, %rd57, 32;
	st.local.u32 	[%rd78], %rd57;
	add.s32 	%r160, %r160, 1;
	add.s64 	%rd78, %rd78, 4;
	add.s64 	%rd77, %rd77, 4;
	setp.ne.s32 	%p21, %r160, 6;
	@%p21 bra 	$L__BB22_24;
	shr.u32 	%r112, %r30, 23;
	st.local.u32 	[%rd1+24], %rd79;
	and.b32  	%r34, %r112, 31;
	and.b32  	%r113, %r112, 224;
	add.s32 	%r114, %r113, -128;
	shr.u32 	%r115, %r114, 5;
	mul.wide.u32 	%rd58, %r115, 4;
	sub.s64 	%rd24, %rd1, %rd58;
	ld.local.u32 	%r161, [%rd24+24];
	ld.local.u32 	%r162, [%rd24+20];
	setp.eq.s32 	%p22, %r34, 0;
	@%p22 bra 	$L__BB22_27;
	shf.l.wrap.b32 	%r161, %r162, %r161, %r34;
	ld.local.u32 	%r116, [%rd24+16];
	shf.l.wrap.b32 	%r162, %r116, %r162, %r34;
$L__BB22_27:
	shr.u32 	%r117, %r161, 30;
	shf.l.wrap.b32 	%r118, %r162, %r161, 2;
	shl.b32 	%r119, %r162, 2;
	shr.u32 	%r120, %r118, 31;
	add.s32 	%r121, %r120, %r117;
	neg.s32 	%r122, %r121;
	setp.lt.s32 	%p23, %r30, 0;
	selp.b32 	%r163, %r122, %r121, %p23;
	xor.b32  	%r123, %r118, %r30;
	shr.s32 	%r124, %r118, 31;
	xor.b32  	%r125, %r124, %r118;
	xor.b32  	%r126, %r124, %r119;
	cvt.u64.u32 	%rd59, %r125;
	shl.b64 	%rd60, %rd59, 32;
	cvt.u64.u32 	%rd61, %r126;
	or.b64  	%rd62, %rd60, %rd61;
	cvt.rn.f64.s64 	%fd5, %rd62;
	mul.f64 	%fd6, %fd5, 0d3BF921FB54442D19;
	cvt.rn.f32.f64 	%f70, %fd6;
	neg.f32 	%f71, %f70;
	setp.lt.s32 	%p24, %r123, 0;
	selp.f32 	%f107, %f71, %f70, %p24;
$L__BB22_28:
	setp.ltu.f32 	%p25, %f7, 0f47CE4780;
	mul.rn.f32 	%f73, %f107, %f107;
	and.b32  	%r128, %r163, 1;
	setp.eq.b32 	%p26, %r128, 1;
	selp.f32 	%f74, 0f3F800000, %f107, %p26;
	fma.rn.f32 	%f75, %f73, %f74, 0f00000000;
	fma.rn.f32 	%f76, %f73, 0f37CBAC00, 0fBAB607ED;
	selp.f32 	%f77, %f76, 0fB94D4153, %p26;
	selp.f32 	%f78, 0f3D2AAABB, 0f3C0885E4, %p26;
	fma.rn.f32 	%f79, %f77, %f73, %f78;
	selp.f32 	%f80, 0fBEFFFFFF, 0fBE2AAAA8, %p26;
	fma.rn.f32 	%f81, %f79, %f73, %f80;
	fma.rn.f32 	%f82, %f81, %f75, %f74;
	and.b32  	%r129, %r163, 2;
	setp.eq.s32 	%p27, %r129, 0;
	mov.f32 	%f83, 0f00000000;
	sub.f32 	%f84, %f83, %f82;
	selp.f32 	%f20, %f82, %f84, %p27;
	@%p25 bra 	$L__BB22_36;
	setp.neu.f32 	%p28, %f7, 0f7F800000;
	@%p28 bra 	$L__BB22_31;
	mov.f32 	%f87, 0f00000000;
	mul.rn.f32 	%f108, %f5, %f87;
	mov.b32 	%r167, 0;
	bra.uni 	$L__BB22_36;
$L__BB22_31:
	mov.b32 	%r43, %f5;
	shl.b32 	%r131, %r43, 8;
	or.b32  	%r44, %r131, -2147483648;
	mov.b64 	%rd82, 0;
	mov.b32 	%r164, 0;
	mov.u64 	%rd80, __cudart_i2opi_f;
	mov.u64 	%rd81, %rd1;
$L__BB22_32:
	.pragma "nounroll";
	ld.global.nc.u32 	%r132, [%rd80];
	mad.wide.u32 	%rd65, %r132, %r44, %rd82;
	shr.u64 	%rd82, %rd65, 32;
	st.local.u32 	[%rd81], %rd65;
	add.s32 	%r164, %r164, 1;
	add.s64 	%rd81, %rd81, 4;
	add.s64 	%rd80, %rd80, 4;
	setp.ne.s32 	%p29, %r164, 6;
	@%p29 bra 	$L__BB22_32;
	shr.u32 	%r133, %r43, 23;
	st.local.u32 	[%rd1+24], %rd82;
	and.b32  	%r47, %r133, 31;
	and.b32  	%r134, %r133, 224;
	add.s32 	%r135, %r134, -128;
	shr.u32 	%r136, %r135, 5;
	mul.wide.u32 	%rd66, %r136, 4;
	sub.s64 	%rd31, %rd1, %rd66;
	ld.local.u32 	%r165, [%rd31+24];
	ld.local.u32 	%r166, [%rd31+20];
	setp.eq.s32 	%p30, %r47, 0;
	@%p30 bra 	$L__BB22_35;
	shf.l.wrap.b32 	%r165, %r166, %r165, %r47;
	ld.local.u32 	%r137, [%rd31+16];
	shf.l.wrap.b32 	%r166, %r137, %r166, %r47;
$L__BB22_35:
	shr.u32 	%r138, %r165, 30;
	shf.l.wrap.b32 	%r139, %r166, %r165, 2;
	shl.b32 	%r140, %r166, 2;
	shr.u32 	%r141, %r139, 31;
	add.s32 	%r142, %r141, %r138;
	neg.s32 	%r143, %r142;
	setp.lt.s32 	%p31, %r43, 0;
	selp.b32 	%r167, %r143, %r142, %p31;
	xor.b32  	%r144, %r139, %r43;
	shr.s32 	%r145, %r139, 31;
	xor.b32  	%r146, %r145, %r139;
	xor.b32  	%r147, %r145, %r140;
	cvt.u64.u32 	%rd67, %r146;
	shl.b64 	%rd68, %rd67, 32;
	cvt.u64.u32 	%rd69, %r147;
	or.b64  	%rd70, %rd68, %rd69;
	cvt.rn.f64.s64 	%fd7, %rd70;
	mul.f64 	%fd8, %fd7, 0d3BF921FB54442D19;
	cvt.rn.f32.f64 	%f85, %fd8;
	neg.f32 	%f86, %f85;
	setp.lt.s32 	%p32, %r144, 0;
	selp.f32 	%f108, %f86, %f85, %p32;
$L__BB22_36:
	add.s32 	%r149, %r167, 1;
	mul.rn.f32 	%f88, %f108, %f108;
	and.b32  	%r150, %r167, 1;
	setp.eq.b32 	%p33, %r150, 1;
	selp.f32 	%f89, %f108, 0f3F800000, %p33;
	fma.rn.f32 	%f90, %f88, %f89, 0f00000000;
	fma.rn.f32 	%f91, %f88, 0f37CBAC00, 0fBAB607ED;
	selp.f32 	%f92, 0fB94D4153, %f91, %p33;
	selp.f32 	%f93, 0f3C0885E4, 0f3D2AAABB, %p33;
	fma.rn.f32 	%f94, %f92, %f88, %f93;
	selp.f32 	%f95, 0fBE2AAAA8, 0fBEFFFFFF, %p33;
	fma.rn.f32 	%f96, %f94, %f88, %f95;
	fma.rn.f32 	%f97, %f96, %f90, %f89;
	and.b32  	%r151, %r149, 2;
	setp.eq.s32 	%p34, %r151, 0;
	mov.f32 	%f98, 0f00000000;
	sub.f32 	%f99, %f98, %f97;
	selp.f32 	%f100, %f97, %f99, %p34;
	mul.f32 	%f101, %f12, %f100;
	mul.f32 	%f102, %f16, %f20;
	sub.f32 	%f103, %f101, %f102;
	st.global.f32 	[%rd17+4], %f103;
$L__BB22_37:
	ret;

}
.entry _Z17PhaseShiftBack_1dP6float2S0_i(
	.param .u64 .ptr .align 1 _Z17PhaseShiftBack_1dP6float2S0_i_param_0,
	.param .u64 .ptr .align 1 _Z17PhaseShiftBack_1dP6float2S0_i_param_1,
	.param .u32 _Z17PhaseShiftBack_1dP6float2S0_i_param_2
)
{
	.local .align 4 .b8 	__local_depot23[28];
	.reg .b64 	%SP;
	.reg .b64 	%SPL;
	.reg .pred 	%p<35>;
	.reg .b32 	%r<168>;
	.reg .b32 	%f<109>;
	.reg .b64 	%rd<83>;
	.reg .b64 	%fd<9>;

	mov.u64 	%SPL, __local_depot23;
	ld.param.u64 	%rd32, [_Z17PhaseShiftBack_1dP6float2S0_i_param_0];
	ld.param.u64 	%rd33, [_Z17PhaseShiftBack_1dP6float2S0_i_param_1];
	ld.param.u32 	%r56, [_Z17PhaseShiftBack_1dP6float2S0_i_param_2];
	add.u64 	%rd1, %SPL, 0;
	mov.u32 	%r57, %ctaid.x;
	mov.u32 	%r58, %ntid.x;
	mov.u32 	%r59, %tid.x;
	mad.lo.s32 	%r1, %r57, %r58, %r59;
	setp.ge.s32 	%p1, %r1, %r56;
	@%p1 bra 	$L__BB23_37;
	shr.u32 	%r60, %r56, 31;
	add.s32 	%r61, %r56, %r60;
	shr.s32 	%r2, %r61, 1;
	setp.ge.s32 	%p2, %r1, %r2;
	@%p2 bra 	$L__BB23_3;
	cvt.rn.f32.s32 	%f29, %r1;
	mul.f32 	%f30, %f29, 0f40800000;
	mul.f32 	%f31, %f30, 0f3F490FDB;
	cvt.rn.f32.s32 	%f32, %r2;
	div.rn.f32 	%f104, %f31, %f32;
	bra.uni 	$L__BB23_4;
$L__BB23_3:
	sub.s32 	%r65, %r1, %r2;
	cvt.rn.f32.s32 	%f24, %r65;
	mul.f32 	%f25, %f24, 0f40800000;
	mul.f32 	%f26, %f25, 0f3F490FDB;
	cvt.rn.f32.s32 	%f27, %r2;
	div.rn.f32 	%f28, %f26, %f27;
	add.f32 	%f104, %f28, 0fC0490FDB;
$L__BB23_4:
	cvta.to.global.u64 	%rd35, %rd32;
	mul.wide.s32 	%rd36, %r1, 8;
	add.s64 	%rd2, %rd35, %rd36;
	ld.global.f32 	%f4, [%rd2];
	mul.f32 	%f5, %f104, 0f3F000000;
	mul.f32 	%f33, %f5, 0f3F22F983;
	cvt.rni.s32.f32 	%r167, %f33;
	cvt.rn.f32.s32 	%f34, %r167;
	fma.rn.f32 	%f35, %f34, 0fBFC90FDA, %f5;
	fma.rn.f32 	%f36, %f34, 0fB3A22168, %f35;
	fma.rn.f32 	%f108, %f34, 0fA7C234C5, %f36;
	abs.f32 	%f7, %f5;
	setp.ltu.f32 	%p3, %f7, 0f47CE4780;
	mov.u32 	%r155, %r167;
	mov.f32 	%f105, %f108;
	@%p3 bra 	$L__BB23_12;
	setp.neu.f32 	%p4, %f7, 0f7F800000;
	@%p4 bra 	$L__BB23_7;
	mov.f32 	%f39, 0f00000000;
	mul.rn.f32 	%f105, %f5, %f39;
	mov.b32 	%r155, 0;
	bra.uni 	$L__BB23_12;
$L__BB23_7:
	mov.b32 	%r4, %f5;
	shl.b32 	%r67, %r4, 8;
	or.b32  	%r5, %r67, -2147483648;
	mov.b64 	%rd73, 0;
	mov.b32 	%r152, 0;
	mov.u64 	%rd71, __cudart_i2opi_f;
	mov.u64 	%rd72, %rd1;
$L__BB23_8:
	.pragma "nounroll";
	ld.global.nc.u32 	%r68, [%rd71];
	mad.wide.u32 	%rd39, %r68, %r5, %rd73;
	shr.u64 	%rd73, %rd39, 32;
	st.local.u32 	[%rd72], %rd39;
	add.s32 	%r152, %r152, 1;
	add.s64 	%rd72, %rd72, 4;
	add.s64 	%rd71, %rd71, 4;
	setp.ne.s32 	%p5, %r152, 6;
	@%p5 bra 	$L__BB23_8;
	shr.u32 	%r69, %r4, 23;
	st.local.u32 	[%rd1+24], %rd73;
	and.b32  	%r8, %r69, 31;
	and.b32  	%r70, %r69, 224;
	add.s32 	%r71, %r70, -128;
	shr.u32 	%r72, %r71, 5;
	mul.wide.u32 	%rd40, %r72, 4;
	sub.s64 	%rd9, %rd1, %rd40;
	ld.local.u32 	%r153, [%rd9+24];
	ld.local.u32 	%r154, [%rd9+20];
	setp.eq.s32 	%p6, %r8, 0;
	@%p6 bra 	$L__BB23_11;
	shf.l.wrap.b32 	%r153, %r154, %r153, %r8;
	ld.local.u32 	%r73, [%rd9+16];
	shf.l.wrap.b32 	%r154, %r73, %r154, %r8;
$L__BB23_11:
	shr.u32 	%r74, %r153, 30;
	shf.l.wrap.b32 	%r75, %r154, %r153, 2;
	shl.b32 	%r76, %r154, 2;
	shr.u32 	%r77, %r75, 31;
	add.s32 	%r78, %r77, %r74;
	neg.s32 	%r79, %r78;
	setp.lt.s32 	%p7, %r4, 0;
	selp.b32 	%r155, %r79, %r78, %p7;
	xor.b32  	%r80, %r75, %r4;
	shr.s32 	%r81, %r75, 31;
	xor.b32  	%r82, %r81, %r75;
	xor.b32  	%r83, %r81, %r76;
	cvt.u64.u32 	%rd41, %r82;
	shl.b64 	%rd42, %rd41, 32;
	cvt.u64.u32 	%rd43, %r83;
	or.b64  	%rd44, %rd42, %rd43;
	cvt.rn.f64.s64 	%fd1, %rd44;
	mul.f64 	%fd2, %fd1, 0d3BF921FB54442D19;
	cvt.rn.f32.f64 	%f37, %fd2;
	neg.f32 	%f38, %f37;
	setp.lt.s32 	%p8, %r80, 0;
	selp.f32 	%f105, %f38, %f37, %p8;
$L__BB23_12:
	setp.ltu.f32 	%p9, %f7, 0f47CE4780;
	add.s32 	%r85, %r155, 1;
	mul.rn.f32 	%f40, %f105, %f105;
	and.b32  	%r86, %r155, 1;
	setp.eq.b32 	%p10, %r86, 1;
	selp.f32 	%f41, %f105, 0f3F800000, %p10;
	fma.rn.f32 	%f42, %f40, %f41, 0f00000000;
	fma.rn.f32 	%f43, %f40, 0f37CBAC00, 0fBAB607ED;
	selp.f32 	%f44, 0fB94D4153, %f43, %p10;
	selp.f32 	%f45, 0f3C0885E4, 0f3D2AAABB, %p10;
	fma.rn.f32 	%f46, %f44, %f40, %f45;
	selp.f32 	%f47, 0fBE2AAAA8, 0fBEFFFFFF, %p10;
	fma.rn.f32 	%f48, %f46, %f40, %f47;
	fma.rn.f32 	%f49, %f48, %f42, %f41;
	and.b32  	%r87, %r85, 2;
	setp.eq.s32 	%p11, %r87, 0;
	mov.f32 	%f50, 0f00000000;
	sub.f32 	%f51, %f50, %f49;
	selp.f32 	%f52, %f49, %f51, %p11;
	mul.f32 	%f11, %f4, %f52;
	ld.global.f32 	%f12, [%rd2+4];
	mov.u32 	%r159, %r167;
	mov.f32 	%f106, %f108;
	@%p9 bra 	$L__BB23_20;
	setp.neu.f32 	%p12, %f7, 0f7F800000;
	@%p12 bra 	$L__BB23_15;
	mov.f32 	%f55, 0f00000000;
	mul.rn.f32 	%f106, %f5, %f55;
	mov.b32 	%r159, 0;
	bra.uni 	$L__BB23_20;
$L__BB23_15:
	mov.b32 	%r17, %f5;
	shl.b32 	%r89, %r17, 8;
	or.b32  	%r18, %r89, -2147483648;
	mov.b64 	%rd76, 0;
	mov.b32 	%r156, 0;
	mov.u64 	%rd74, __cudart_i2opi_f;
	mov.u64 	%rd75, %rd1;
$L__BB23_16:
	.pragma "nounroll";
	ld.global.nc.u32 	%r90, [%rd74];
	mad.wide.u32 	%rd47, %r90, %r18, %rd76;
	shr.u64 	%rd76, %rd47, 32;
	st.local.u32 	[%rd75], %rd47;
	add.s32 	%r156, %r156, 1;
	add.s64 	%rd75, %rd75, 4;
	add.s64 	%rd74, %rd74, 4;
	setp.ne.s32 	%p13, %r156, 6;
	@%p13 bra 	$L__BB23_16;
	shr.u32 	%r91, %r17, 23;
	st.local.u32 	[%rd1+24], %rd76;
	and.b32  	%r21, %r91, 31;
	and.b32  	%r92, %r91, 224;
	add.s32 	%r93, %r92, -128;
	shr.u32 	%r94, %r93, 5;
	mul.wide.u32 	%rd48, %r94, 4;
	sub.s64 	%rd16, %rd1, %rd48;
	ld.local.u32 	%r157, [%rd16+24];
	ld.local.u32 	%r158, [%rd16+20];
	setp.eq.s32 	%p14, %r21, 0;
	@%p14 bra 	$L__BB23_19;
	shf.l.wrap.b32 	%r157, %r158, %r157, %r21;
	ld.local.u32 	%r95, [%rd16+16];
	shf.l.wrap.b32 	%r158, %r95, %r158, %r21;
$L__BB23_19:
	shr.u32 	%r96, %r157, 30;
	shf.l.wrap.b32 	%r97, %r158, %r157, 2;
	shl.b32 	%r98, %r158, 2;
	shr.u32 	%r99, %r97, 31;
	add.s32 	%r100, %r99, %r96;
	neg.s32 	%r101, %r100;
	setp.lt.s32 	%p15, %r17, 0;
	selp.b32 	%r159, %r101, %r100, %p15;
	xor.b32  	%r102, %r97, %r17;
	shr.s32 	%r103, %r97, 31;
	xor.b32  	%r104, %r103, %r97;
	xor.b32  	%r105, %r103, %r98;
	cvt.u64.u32 	%rd49, %r104;
	shl.b64 	%rd50, %rd49, 32;
	cvt.u64.u32 	%rd51, %r105;
	or.b64  	%rd52, %rd50, %rd51;
	cvt.rn.f64.s64 	%fd3, %rd52;
	mul.f64 	%fd4, %fd3, 0d3BF921FB54442D19;
	cvt.rn.f32.f64 	%f53, %fd4;
	neg.f32 	%f54, %f53;
	setp.lt.s32 	%p16, %r102, 0;
	selp.f32 	%f106, %f54, %f53, %p16;
$L__BB23_20:
	setp.ltu.f32 	%p17, %f7, 0f47CE4780;
	mul.rn.f32 	%f56, %f106, %f106;
	and.b32  	%r107, %r159, 1;
	setp.eq.b32 	%p18, %r107, 1;
	selp.f32 	%f57, 0f3F800000, %f106, %p18;
	fma.rn.f32 	%f58, %f56, %f57, 0f00000000;
	fma.rn.f32 	%f59, %f56, 0f37CBAC00, 0fBAB607ED;
	selp.f32 	%f60, %f59, 0fB94D4153, %p18;
	selp.f32 	%f61, 0f3D2AAABB, 0f3C0885E4, %p18;
	fma.rn.f32 	%f62, %f60, %f56, %f61;
	selp.f32 	%f63, 0fBEFFFFFF, 0fBE2AAAA8, %p18;
	fma.rn.f32 	%f64, %f62, %f56, %f63;
	fma.rn.f32 	%f65, %f64, %f58, %f57;
	and.b32  	%r108, %r159, 2;
	setp.eq.s32 	%p19, %r108, 0;
	mov.f32 	%f66, 0f00000000;
	sub.f32 	%f67, %f66, %f65;
	selp.f32 	%f68, %f65, %f67, %p19;
	mul.f32 	%f69, %f12, %f68;
	sub.f32 	%f70, %f11, %f69;
	cvta.to.global.u64 	%rd53, %rd33;
	add.s64 	%rd17, %rd53, %rd36;
	st.global.f32 	[%rd17], %f70;
	ld.global.f32 	%f16, [%rd2];
	mov.u32 	%r163, %r167;
	mov.f32 	%f107, %f108;
	@%p17 bra 	$L__BB23_28;
	setp.neu.f32 	%p20, %f7, 0f7F800000;
	@%p20 bra 	$L__BB23_23;
	mov.f32 	%f73, 0f00000000;
	mul.rn.f32 	%f107, %f5, %f73;
	mov.b32 	%r163, 0;
	bra.uni 	$L__BB23_28;
$L__BB23_23:
	mov.b32 	%r30, %f5;
	shl.b32 	%r110, %r30, 8;
	or.b32  	%r31, %r110, -2147483648;
	mov.b64 	%rd79, 0;
	mov.b32 	%r160, 0;
	mov.u64 	%rd77, __cudart_i2opi_f;
	mov.u64 	%rd78, %rd1;
$L__BB23_24:
	.pragma "nounroll";
	ld.global.nc.u32 	%r111, [%rd77];
	mad.wide.u32 	%rd57, %r111, %r31, %rd79;
	shr.u64 	%rd79, %rd57, 32;
	st.local.u32 	[%rd78], %rd57;
	add.s32 	%r160, %r160, 1;
	add.s64 	%rd78, %rd78, 4;
	add.s64 	%rd77, %rd77, 4;
	setp.ne.s32 	%p21, %r160, 6;
	@%p21 bra 	$L__BB23_24;
	shr.u32 	%r112, %r30, 23;
	st.local.u32 	[%rd1+24], %rd79;
	and.b32  	%r34, %r112, 31;
	and.b32  	%r113, %r112, 224;
	add.s32 	%r114, %r113, -128;
	shr.u32 	%r115, %r114, 5;
	mul.wide.u32 	%rd58, %r115, 4;
	sub.s64 	%rd24, %rd1, %rd58;
	ld.local.u32 	%r161, [%rd24+24];
	ld.local.u32 	%r162, [%rd24+20];
	setp.eq.s32 	%p22, %r34, 0;
	@%p22 bra 	$L__BB23_27;
	shf.l.wrap.b32 	%r161, %r162, %r161, %r34;
	ld.local.u32 	%r116, [%rd24+16];
	shf.l.wrap.b32 	%r162, %r116, %r162, %r34;
$L__BB23_27:
	shr.u32 	%r117, %r161, 30;
	shf.l.wrap.b32 	%r118, %r162, %r161, 2;
	shl.b32 	%r119, %r162, 2;
	shr.u32 	%r120, %r118, 31;
	add.s32 	%r121, %r120, %r117;
	neg.s32 	%r122, %r121;
	setp.lt.s32 	%p23, %r30, 0;
	selp.b32 	%r163, %r122, %r121, %p23;
	xor.b32  	%r123, %r118, %r30;
	shr.s32 	%r124, %r118, 31;
	xor.b32  	%r125, %r124, %r118;
	xor.b32  	%r126, %r124, %r119;
	cvt.u64.u32 	%rd59, %r125;
	shl.b64 	%rd60, %rd59, 32;
	cvt.u64.u32 	%rd61, %r126;
	or.b64  	%rd62, %rd60, %rd61;
	cvt.rn.f64.s64 	%fd5, %rd62;
	mul.f64 	%fd6, %fd5, 0d3BF921FB54442D19;
	cvt.rn.f32.f64 	%f71, %fd6;
	neg.f32 	%f72, %f71;
	setp.lt.s32 	%p24, %r123, 0;
	selp.f32 	%f107, %f72, %f71, %p24;
$L__BB23_28:
	setp.ltu.f32 	%p25, %f7, 0f47CE4780;
	mul.rn.f32 	%f74, %f107, %f107;
	and.b32  	%r128, %r163, 1;
	setp.eq.b32 	%p26, %r128, 1;
	selp.f32 	%f75, 0f3F800000, %f107, %p26;
	fma.rn.f32 	%f76, %f74, %f75, 0f00000000;
	fma.rn.f32 	%f77, %f74, 0f37CBAC00, 0fBAB607ED;
	selp.f32 	%f78, %f77, 0fB94D4153, %p26;
	selp.f32 	%f79, 0f3D2AAABB, 0f3C0885E4, %p26;
	fma.rn.f32 	%f80, %f78, %f74, %f79;
	selp.f32 	%f81, 0fBEFFFFFF, 0fBE2AAAA8, %p26;
	fma.rn.f32 	%f82, %f80, %f74, %f81;
	fma.rn.f32 	%f83, %f82, %f76, %f75;
	and.b32  	%r129, %r163, 2;
	setp.eq.s32 	%p27, %r129, 0;
	mov.f32 	%f84, 0f00000000;
	sub.f32 	%f85, %f84, %f83;
	selp.f32 	%f86, %f83, %f85, %p27;
	mul.f32 	%f20, %f16, %f86;
	@%p25 bra 	$L__BB23_36;
	setp.neu.f32 	%p28, %f7, 0f7F800000;
	@%p28 bra 	$L__BB23_31;
	mov.f32 	%f89, 0f00000000;
	mul.rn.f32 	%f108, %f5, %f89;
	mov.b32 	%r167, 0;
	bra.uni 	$L__BB23_36;
$L__BB23_31:
	mov.b32 	%r43, %f5;
	shl.b32 	%r131, %r43, 8;
	or.b32  	%r44, %r131, -2147483648;
	mov.b64 	%rd82, 0;
	mov.b32 	%r164, 0;
	mov.u64 	%rd80, __cudart_i2opi_f;
	mov.u64 	%rd81, %rd1;
$L__BB23_32:
	.pragma "nounroll";
	ld.global.nc.u32 	%r132, [%rd80];
	mad.wide.u32 	%rd65, %r132, %r44, %rd82;
	shr.u64 	%rd82, %rd65, 32;
	st.local.u32 	[%rd81], %rd65;
	add.s32 	%r164, %r164, 1;
	add.s64 	%rd81, %rd81, 4;
	add.s64 	%rd80, %rd80, 4;
	setp.ne.s32 	%p29, %r164, 6;
	@%p29 bra 	$L__BB23_32;
	shr.u32 	%r133, %r43, 23;
	st.local.u32 	[%rd1+24], %rd82;
	and.b32  	%r47, %r133, 31;
	and.b32  	%r134, %r133, 224;
	add.s32 	%r135, %r134, -128;
	shr.u32 	%r136, %r135, 5;
	mul.wide.u32 	%rd66, %r136, 4;
	sub.s64 	%rd31, %rd1, %rd66;
	ld.local.u32 	%r165, [%rd31+24];
	ld.local.u32 	%r166, [%rd31+20];
	setp.eq.s32 	%p30, %r47, 0;
	@%p30 bra 	$L__BB23_35;
	shf.l.wrap.b32 	%r165, %r166, %r165, %r47;
	ld.local.u32 	%r137, [%rd31+16];
	shf.l.wrap.b32 	%r166, %r137, %r166, %r47;
$L__BB23_35:
	shr.u32 	%r138, %r165, 30;
	shf.l.wrap.b32 	%r139, %r166, %r165, 2;
	shl.b32 	%r140, %r166, 2;
	shr.u32 	%r141, %r139, 31;
	add.s32 	%r142, %r141, %r138;
	neg.s32 	%r143, %r142;
	setp.lt.s32 	%p31, %r43, 0;
	selp.b32 	%r167, %r143, %r142, %p31;
	xor.b32  	%r144, %r139, %r43;
	shr.s32 	%r145, %r139, 31;
	xor.b32  	%r146, %r145, %r139;
	xor.b32  	%r147, %r145, %r140;
	cvt.u64.u32 	%rd67, %r146;
	shl.b64 	%rd68, %rd67, 32;
	cvt.u64.u32 	%rd69, %r147;
	or.b64  	%rd70, %rd68, %rd69;
	cvt.rn.f64.s64 	%fd7, %rd70;
	mul.f64 	%fd8, %fd7, 0d3BF921FB54442D19;
	cvt.rn.f32.f64 	%f87, %fd8;
	neg.f32 	%f88, %f87;
	setp.lt.s32 	%p32, %r144, 0;
	selp.f32 	%f108, %f88, %f87, %p32;
$L__BB23_36:
	add.s32 	%r149, %r167, 1;
	mul.rn.f32 	%f90, %f108, %f108;
	and.b32  	%r150, %r167, 1;
	setp.eq.b32 	%p33, %r150, 1;
	selp.f32 	%f91, %f108, 0f3F800000, %p33;
	fma.rn.f32 	%f92, %f90, %f91, 0f00000000;
	fma.rn.f32 	%f93, %f90, 0f37CBAC00, 0fBAB607ED;
	selp.f32 	%f94, 0fB94D4153, %f93, %p33;
	selp.f32 	%f95, 0f3C0885E4, 0f3D2AAABB, %p33;
	fma.rn.f32 	%f96, %f94, %f90, %f95;
	selp.f32 	%f97, 0fBE2AAAA8, 0fBEFFFFFF, %p33;
	fma.rn.f32 	%f98, %f96, %f90, %f97;
	fma.rn.f32 	%f99, %f98, %f92, %f91;
	and.b32  	%r151, %r149, 2;
	setp.eq.s32 	%p34, %r151, 0;
	mov.f32 	%f100, 0f00000000;
	sub.f32 	%f101, %f100, %f99;
	selp.f32 	%f102, %f99, %f101, %p34;
	fma.rn.f32 	%f103, %f12, %f102, %f20;
	st.global.f32 	[%rd17+4], %f103;
$L__BB23_37:
	ret;

}


// ===== COMPILED SASS (sm_100) =====

	.target	sm_100

	.elftype	@"ET_EXEC"


//--------------------- .note.nv.tkinfo           --------------------------
	.section	.note.nv.tkinfo,"",@"SHT_NOTE"
	.sectionflags	@"SHF_NOTE_NV_TKINFO"
	.tkinfo
        /*0018*/ 	.word	0x00000002
        /*0030*/ 	.string	""
        /*0030*/ 	.string	"ptxas"
        /*0030*/ 	.string	"Cuda compilation tools, release 13.0, V13.0.88"
        /*0030*/ 	.string	"Build cuda_13.0.r13.0/compiler.36424714_0"
        /*0030*/ 	.string	"-arch sm_100 -m 64 "



//--------------------- .note.nv.cuinfo           --------------------------
	.section	.note.nv.cuinfo,"",@"SHT_NOTE"
	.sectionflags	@"SHF_NOTE_NV_CUINFO"
        /*0018*/ 	.short	0x0002
        /*001a*/ 	.short	0x0064
        /*001c*/ 	.short	0x0082
	.zero		2


//--------------------- .nv.info                  --------------------------
	.section	.nv.info,"",@"SHT_CUDA_INFO"
	.align	4


	//----- nvinfo : EIATTR_REGCOUNT
	.align		4
        /*0000*/ 	.byte	0x04, 0x2f
        /*0002*/ 	.short	(.L_2 - .L_1)
	.align		4
.L_1:
        /*0004*/ 	.word	index@(_Z17dct2_idst1_1d_prePfS_fi)
        /*0008*/ 	.word	0x00000010


	//----- nvinfo : EIATTR_FRAME_SIZE
	.align		4
.L_2:
        /*000c*/ 	.byte	0x04, 0x11
        /*000e*/ 	.short	(.L_4 - .L_3)
	.align		4
.L_3:
        /*0010*/ 	.word	index@($__internal_9_$__cuda_sm3x_div_rn_noftz_f32_slowpath)
        /*0014*/ 	.word	0x00000000


	//----- nvinfo : EIATTR_FRAME_SIZE
	.align		4
.L_4:
        /*0018*/ 	.byte	0x04, 0x11
        /*001a*/ 	.short	(.L_6 - .L_5)
	.align		4
.L_5:
        /*001c*/ 	.word	index@(_Z17dct2_idst1_1d_prePfS_fi)
        /*0020*/ 	.word	0x00000000


	//----- nvinfo : EIATTR_REGCOUNT
	.align		4
.L_6:
        /*0024*/ 	.byte	0x04, 0x2f
        /*0026*/ 	.short	(.L_8 - .L_7)
	.align		4
.L_7:
        /*0028*/ 	.word	index@(_Z18dct2_idst1_1d_postPfS_i)
        /*002c*/ 	.word	0x00000010


	//----- nvinfo : EIATTR_FRAME_SIZE
	.align		4
.L_8:
        /*0030*/ 	.byte	0x04, 0x11
        /*0032*/ 	.short	(.L_10 - .L_9)
	.align		4
.L_9:
        /*0034*/ 	.word	index@($__internal_8_$__cuda_sm3x_div_rn_noftz_f32_slowpath)
        /*0038*/ 	.word	0x00000000


	//----- nvinfo : EIATTR_FRAME_SIZE
	.align		4
.L_10:
        /*003c*/ 	.byte	0x04, 0x11
        /*003e*/ 	.short	(.L_12 - .L_11)
	.align		4
.L_11:
        /*0040*/ 	.word	index@(_Z18dct2_idst1_1d_postPfS_i)
        /*0044*/ 	.word	0x00000000


	//----- nvinfo : EIATTR_REGCOUNT
	.align		4
.L_12:
        /*0048*/ 	.byte	0x04, 0x2f
        /*004a*/ 	.short	(.L_14 - .L_13)
	.align		4
.L_13:
        /*004c*/ 	.word	index@(_Z17dst2_idct1_1d_prePfS_fi)
        /*0050*/ 	.word	0x00000010


	//----- nvinfo : EIATTR_FRAME_SIZE
	.align		4
.L_14:
        /*0054*/ 	.byte	0x04, 0x11
        /*0056*/ 	.short	(.L_16 - .L_15)
	.align		4
.L_15:
        /*0058*/ 	.word	index@($__internal_7_$__cuda_sm3x_div_rn_noftz_f32_slowpath)
        /*005c*/ 	.word	0x00000000


	//----- nvinfo : EIATTR_FRAME_SIZE
	.align		4
.L_16:
        /*0060*/ 	.byte	0x04, 0x11
        /*0062*/ 	.short	(.L_18 - .L_17)
	.align		4
.L_17:
        /*0064*/ 	.word	index@(_Z17dst2_idct1_1d_prePfS_fi)
        /*0068*/ 	.word	0x00000000


	//----- nvinfo : EIATTR_REGCOUNT
	.align		4
.L_18:
        /*006c*/ 	.byte	0x04, 0x2f
        /*006e*/ 	.short	(.L_20 - .L_19)
	.align		4
.L_19:
        /*0070*/ 	.word	index@(_Z18dst2_idct1_1d_postPfS_i)
        /*0074*/ 	.word	0x00000010


	//----- nvinfo : EIATTR_FRAME_SIZE
	.align		4
.L_20:
        /*0078*/ 	.byte	0x04, 0x11
        /*007a*/ 	.short	(.L_22 - .L_21)
	.align		4
.L_21:
        /*007c*/ 	.word	index@($__internal_6_$__cuda_sm3x_div_rn_noftz_f32_slowpath)
        /*0080*/ 	.word	0x00000000


	//----- nvinfo : EIATTR_FRAME_SIZE
	.align		4
.L_22:
        /*0084*/ 	.byte	0x04, 0x11
        /*0086*/ 	.short	(.L_24 - .L_23)
	.align		4
.L_23:
        /*0088*/ 	.word	index@(_Z18dst2_idct1_1d_postPfS_i)
        /*008c*/ 	.word	0x00000000


	//----- nvinfo : EIATTR_REGCOUNT
	.align		4
.L_24:
        /*0090*/ 	.byte	0x04, 0x2f
        /*0092*/ 	.short	(.L_26 - .L_25)
	.align		4
.L_25:
        /*0094*/ 	.word	index@(_Z17dct1_idst2_1d_prePfS_fi)
        /*0098*/ 	.word	0x00000010


	//----- nvinfo : EIATTR_FRAME_SIZE
	.align		4
.L_26:
        /*009c*/ 	.byte	0x04, 0x11
        /*009e*/ 	.short	(.L_28 - .L_27)
	.align		4
.L_27:
        /*00a0*/ 	.word	index@($__internal_5_$__cuda_sm3x_div_rn_noftz_f32_slowpath)
        /*00a4*/ 	.word	0x00000000


	//----- nvinfo : EIATTR_FRAME_SIZE
	.align		4
.L_28:
        /*00a8*/ 	.byte	0x04, 0x11
        /*00aa*/ 	.short	(.L_30 - .L_29)
	.align		4
.L_29:
        /*00ac*/ 	.word	index@(_Z17dct1_idst2_1d_prePfS_fi)
        /*00b0*/ 	.word	0x00000000


	//----- nvinfo : EIATTR_REGCOUNT
	.align		4
.L_30:
        /*00b4*/ 	.byte	0x04, 0x2f
        /*00b6*/ 	.short	(.L_32 - .L_31)
	.align		4
.L_31:
        /*00b8*/ 	.word	index@(_Z18dct1_idst2_1d_postPfS_i)
        /*00bc*/ 	.word	0x00000010


	//----- nvinfo : EIATTR_FRAME_SIZE
	.align		4
.L_32:
        /*00c0*/ 	.byte	0x04, 0x11
        /*00c2*/ 	.short	(.L_34 - .L_33)
	.align		4
.L_33:
        /*00c4*/ 	.word	index@($__internal_4_$__cuda_sm3x_div_rn_noftz_f32_slowpath)
        /*00c8*/ 	.word	0x00000000


	//----- nvinfo : EIATTR_FRAME_SIZE
	.align		4
.L_34:
        /*00cc*/ 	.byte	0x04, 0x11
        /*00ce*/ 	.short	(.L_36 - .L_35)
	.align		4
.L_35:
        /*00d0*/ 	.word	index@(_Z18dct1_idst2_1d_postPfS_i)
        /*00d4*/ 	.word	0x00000000


	//----- nvinfo : EIATTR_REGCOUNT
	.align		4
.L_36:
        /*00d8*/ 	.byte	0x04, 0x2f
        /*00da*/ 	.short	(.L_38 - .L_37)
	.align		4
.L_37:
        /*00dc*/ 	.word	index@(_Z17dst1_idct2_1d_prePfS_fi)
        /*00e0*/ 	.word	0x00000010


	//----- nvinfo : EIATTR_FRAME_SIZE
	.align		4
.L_38:
        /*00e4*/ 	.byte	0x04, 0x11
        /*00e6*/ 	.short	(.L_40 - .L_39)
	.align		4
.L_39:
        /*00e8*/ 	.word	index@($__internal_3_$__cuda_sm3x_div_rn_noftz_f32_slowpath)
        /*00ec*/ 	.word	0x00000000


	//----- nvinfo : EIATTR_FRAME_SIZE
	.align		4
.L_40:
        /*00f0*/ 	.byte	0x04, 0x11
        /*00f2*/ 	.short	(.L_42 - .L_41)
	.align		4
.L_41:
        /*00f4*/ 	.word	index@(_Z17dst1_idct2_1d_prePfS_fi)
        /*00f8*/ 	.word	0x00000000


	//----- nvinfo : EIATTR_REGCOUNT
	.align		4
.L_42:
        /*00fc*/ 	.byte	0x04, 0x2f
        /*00fe*/ 	.short	(.L_44 - .L_43)
	.align		4
.L_43:
        /*0100*/ 	.word	index@(_Z18dst1_idct2_1d_postPfS_i)
        /*0104*/ 	.word	0x00000010


	//----- nvinfo : EIATTR_FRAME_SIZE
	.align		4
.L_44:
        /*0108*/ 	.byte	0x04, 0x11
        /*010a*/ 	.short	(.L_46 - .L_45)
	.align		4
.L_45:
        /*010c*/ 	.word	index@($__internal_2_$__cuda_sm3x_div_rn_noftz_f32_slowpath)
        /*0110*/ 	.word	0x00000000


	//----- nvinfo : EIATTR_FRAME_SIZE
	.align		4
.L_46:
        /*0114*/ 	.byte	0x04, 0x11
        /*0116*/ 	.short	(.L_48 - .L_47)
	.align		4
.L_47:
        /*0118*/ 	.word	index@(_Z18dst1_idct2_1d_postPfS_i)
        /*011c*/ 	.word	0x00000000


	//----- nvinfo : EIATTR_REGCOUNT
	.align		4
.L_48:
        /*0120*/ 	.byte	0x04, 0x2f
        /*0122*/ 	.short	(.L_50 - .L_49)
	.align		4
.L_49:
        /*0124*/ 	.word	index@(_Z20DataExtSetRedft00_1dPfP6float2i)
        /*0128*/ 	.word	0x0000000f


	//----- nvinfo : EIATTR_FRAME_SIZE
	.align		4
.L_50:
        /*012c*/ 	.byte	0x04, 0x11
        /*012e*/ 	.short	(.L_52 - .L_51)
	.align		4
.L_51:
        /*0130*/ 	.word	index@(_Z20DataExtSetRedft00_1dPfP6float2i)
        /*0134*/ 	.word	0x00000000


	//----- nvinfo : EIATTR_REGCOUNT
	.align		4
.L_52:
        /*0138*/ 	.byte	0x04, 0x2f
        /*013a*/ 	.short	(.L_54 - .L_53)
	.align		4
.L_53:
        /*013c*/ 	.word	index@(_Z20DataSubGetRedft00_1dP6float2Pfi)
        /*0140*/ 	.word	0x0000000a


	//----- nvinfo : EIATTR_FRAME_SIZE
	.align		4
.L_54:
        /*0144*/ 	.byte	0x04, 0x11
        /*0146*/ 	.short	(.L_56 - .L_55)
	.align		4
.L_55:
        /*0148*/ 	.word	index@(_Z20DataSubGetRedft00_1dP6float2Pfi)
        /*014c*/ 	.word	0x00000000


	//----- nvinfo : EIATTR_REGCOUNT
	.align		4
.L_56:
        /*0150*/ 	.byte	0x04, 0x2f
        /*0152*/ 	.short	(.L_58 - .L_57)
	.align		4
.L_57:
        /*0154*/ 	.word	index@(_Z20DataExtSetRedft10_1dPfP6float2i)
        /*0158*/ 	.word	0x00000010


	//----- nvinfo : EIATTR_FRAME_SIZE
	.align		4
.L_58:
        /*015c*/ 	.byte	0x04, 0x11
        /*015e*/ 	.short	(.L_60 - .L_59)
	.align		4
.L_59:
        /*0160*/ 	.word	index@(_Z20DataExtSetRedft10_1dPfP6float2i)
        /*0164*/ 	.word	0x00000000


	//----- nvinfo : EIATTR_REGCOUNT
	.align		4
.L_60:
        /*0168*/ 	.byte	0x04, 0x2f
        /*016a*/ 	.short	(.L_62 - .L_61)
	.align		4
.L_61:
        /*016c*/ 	.word	index@(_Z20DataSubGetRedft10_1dP6float2Pfi)
        /*0170*/ 	.word	0x0000000a


	//----- nvinfo : EIATTR_FRAME_SIZE
	.align		4
.L_62:
        /*0174*/ 	.byte	0x04, 0x11
        /*0176*/ 	.short	(.L_64 - .L_63)
	.align		4
.L_63:
        /*0178*/ 	.word	index@(_Z20DataSubGetRedft10_1dP6float2Pfi)
        /*017c*/ 	.word	0x00000000


	//----- nvinfo : EIATTR_REGCOUNT
	.align		4
.L_64:
        /*0180*/ 	.byte	0x04, 0x2f
        /*0182*/ 	.short	(.L_66 - .L_65)
	.align		4
.L_65:
        /*0184*/ 	.word	index@(_Z20DataExtSetRedft01_1dPfP6float2i)
        /*0188*/ 	.word	0x0000000f


	//----- nvinfo : EIATTR_FRAME_SIZE
	.align		4
.L_66:
        /*018c*/ 	.byte	0x04, 0x11
        /*018e*/ 	.short	(.L_68 - .L_67)
	.align		4
.L_67:
        /*0190*/ 	.word	index@(_Z20DataExtSetRedft01_1dPfP6float2i)
        /*0194*/ 	.word	0x00000000


	//----- nvinfo : EIATTR_REGCOUNT
	.align		4
.L_68:
        /*0198*/ 	.byte	0x04, 0x2f
        /*019a*/ 	.short	(.L_70 - .L_69)
	.align		4
.L_69:
        /*019c*/ 	.word	index@(_Z20DataSubGetRedft01_1dP6float2Pfi)
        /*01a0*/ 	.word	0x0000000a


	//----- nvinfo : EIATTR_FRAME_SIZE
	.align		4
.L_70:
        /*01a4*/ 	.byte	0x04, 0x11
        /*01a6*/ 	.short	(.L_72 - .L_71)
	.align		4
.L_71:
        /*01a8*/ 	.word	index@(_Z20DataSubGetRedft01_1dP6float2Pfi)
        /*01ac*/ 	.word	0x00000000


	//----- nvinfo : EIATTR_REGCOUNT
	.align		4
.L_72:
        /*01b0*/ 	.byte	0x04, 0x2f
        /*01b2*/ 	.short	(.L_74 - .L_73)
	.align		4
.L_73:
        /*01b4*/ 	.word	index@(_Z20DataExtSetRodft00_1dPfP6float2i)
        /*01b8*/ 	.word	0x00000014


	//----- nvinfo : EIATTR_FRAME_SIZE
	.align		4
.L_74:
        /*01bc*/ 	.byte	0x04, 0x11
        /*01be*/ 	.short	(.L_76 - .L_75)
	.align		4
.L_75:
        /*01c0*/ 	.word	index@(_Z20DataExtSetRodft00_1dPfP6float2i)
        /*01c4*/ 	.word	0x00000000


	//----- nvinfo : EIATTR_REGCOUNT
	.align		4
.L_76:
        /*01c8*/ 	.byte	0x04, 0x2f
        /*01ca*/ 	.short	(.L_78 - .L_77)
	.align		4
.L_77:
        /*01cc*/ 	.word	index@(_Z20DataSubGetRodft00_1dP6float2Pfi)
        /*01d0*/ 	.word	0x0000000a


	//----- nvinfo : EIATTR_FRAME_SIZE
	.align		4
.L_78:
        /*01d4*/ 	.byte	0x04, 0x11
        /*01d6*/ 	.short	(.L_80 - .L_79)
	.align		4
.L_79:
        /*01d8*/ 	.word	index@(_Z20DataSubGetRodft00_1dP6float2Pfi)
        /*01dc*/ 	.word	0x00000000


	//----- nvinfo : EIATTR_REGCOUNT
	.align		4
.L_80:
        /*01e0*/ 	.byte	0x04, 0x2f
        /*01e2*/ 	.short	(.L_82 - .L_81)
	.align		4
.L_81:
        /*01e4*/ 	.word	index@(_Z21DataExtSetIRodft00_1dPfP6float2i)
        /*01e8*/ 	.word	0x00000014


	//----- nvinfo : EIATTR_FRAME_SIZE
	.align		4
.L_82:
        /*01ec*/ 	.byte	0x04, 0x11
        /*01ee*/ 	.short	(.L_84 - .L_83)
	.align		4
.L_83:
        /*01f0*/ 	.word	index@(_Z21DataExtSetIRodft00_1dPfP6float2i)
        /*01f4*/ 	.word	0x00000000


	//----- nvinfo : EIATTR_REGCOUNT
	.align		4
.L_84:
        /*01f8*/ 	.byte	0x04, 0x2f
        /*01fa*/ 	.short	(.L_86 - .L_85)
	.align		4
.L_85:
        /*01fc*/ 	.word	index@(_Z21DataSubGetIRodft00_1dP6float2Pfi)
        /*0200*/ 	.word	0x0000000a


	//----- nvinfo : EIATTR_FRAME_SIZE
	.align		4
.L_86:
        /*0204*/ 	.byte	0x04, 0x11
        /*0206*/ 	.short	(.L_88 - .L_87)
	.align		4
.L_87:
        /*0208*/ 	.word	index@(_Z21DataSubGetIRodft00_1dP6float2Pfi)
        /*020c*/ 	.word	0x00000000


	//----- nvinfo : EIATTR_REGCOUNT
	.align		4
.L_88:
        /*0210*/ 	.byte	0x04, 0x2f
        /*0212*/ 	.short	(.L_90 - .L_89)
	.align		4
.L_89:
        /*0214*/ 	.word	index@(_Z20DataExtSetRodft10_1dPfP6float2i)
        /*0218*/ 	.word	0x00000010


	//----- nvinfo : EIATTR_FRAME_SIZE
	.align		4
.L_90:
        /*021c*/ 	.byte	0x04, 0x11
        /*021e*/ 	.short	(.L_92 - .L_91)
	.align		4
.L_91:
        /*0220*/ 	.word	index@(_Z20DataExtSetRodft10_1dPfP6float2i)
        /*0224*/ 	.word	0x00000000


	//----- nvinfo : EIATTR_REGCOUNT
	.align		4
.L_92:
        /*0228*/ 	.byte	0x04, 0x2f
        /*022a*/ 	.short	(.L_94 - .L_93)
	.align		4
.L_93:
        /*022c*/ 	.word	index@(_Z20DataSubGetRodft10_1dP6float2Pfi)
        /*0230*/ 	.word	0x0000000a


	//----- nvinfo : EIATTR_FRAME_SIZE
	.align		4
.L_94:
        /*0234*/ 	.byte	0x04, 0x11
        /*0236*/ 	.short	(.L_96 - .L_95)
	.align		4
.L_95:
        /*0238*/ 	.word	index@(_Z20DataSubGetRodft10_1dP6float2Pfi)
        /*023c*/ 	.word	0x00000000


	//----- nvinfo : EIATTR_REGCOUNT
	.align		4
.L_96:
        /*0240*/ 	.byte	0x04, 0x2f
        /*0242*/ 	.short	(.L_98 - .L_97)
	.align		4
.L_97:
        /*0244*/ 	.word	index@(_Z20DataExtSetRodft01_1dPfP6float2i)
        /*0248*/ 	.word	0x00000010


	//----- nvinfo : EIATTR_FRAME_SIZE
	.align		4
.L_98:
        /*024c*/ 	.byte	0x04, 0x11
        /*024e*/ 	.short	(.L_100 - .L_99)
	.align		4
.L_99:
        /*0250*/ 	.word	index@(_Z20DataExtSetRodft01_1dPfP6float2i)
        /*0254*/ 	.word	0x00000000


	//----- nvinfo : EIATTR_REGCOUNT
	.align		4
.L_100:
        /*0258*/ 	.byte	0x04, 0x2f
        /*025a*/ 	.short	(.L_102 - .L_101)
	.align		4
.L_101:
        /*025c*/ 	.word	index@(_Z20DataSubGetRodft01_1dP6float2Pfi)
        /*0260*/ 	.word	0x0000000a


	//----- nvinfo : EIATTR_FRAME_SIZE
	.align		4
.L_102:
        /*0264*/ 	.byte	0x04, 0x11
        /*0266*/ 	.short	(.L_104 - .L_103)
	.align		4
.L_103:
        /*0268*/ 	.word	index@(_Z20DataSubGetRodft01_1dP6float2Pfi)
        /*026c*/ 	.word	0x00000000


	//----- nvinfo : EIATTR_REGCOUNT
	.align		4
.L_104:
        /*0270*/ 	.byte	0x04, 0x2f
        /*0272*/ 	.short	(.L_106 - .L_105)
	.align		4
.L_105:
        /*0274*/ 	.word	index@(_Z17PhaseShiftForw_1dP6float2S0_i)
        /*0278*/ 	.word	0x00000019


	//----- nvinfo : EIATTR_FRAME_SIZE
	.align		4
.L_106:
        /*027c*/ 	.byte	0x04, 0x11
        /*027e*/ 	.short	(.L_108 - .L_107)
	.align		4
.L_107:
        /*0280*/ 	.word	index@($__internal_1_$__cuda_sm3x_div_rn_noftz_f32_slowpath)
        /*0284*/ 	.word	0x00000020


	//----- nvinfo : EIATTR_FRAME_SIZE
	.align		4
.L_108:
        /*0288*/ 	.byte	0x04, 0x11
        /*028a*/ 	.short	(.L_110 - .L_109)
	.align		4
.L_109:
        /*028c*/ 	.word	index@(_Z17PhaseShiftForw_1dP6float2S0_i)
        /*0290*/ 	.word	0x00000020


	//----- nvinfo : EIATTR_REGCOUNT
	.align		4
.L_110:
        /*0294*/ 	.byte	0x04, 0x2f
        /*0296*/ 	.short	(.L_112 - .L_111)
	.align		4
.L_111:
        /*0298*/ 	.word	index@(_Z17PhaseShiftBack_1dP6float2S0_i)
        /*029c*/ 	.word	0x00000019


	//----- nvinfo : EIATTR_FRAME_SIZE
	.align		4
.L_112:
        /*02a0*/ 	.byte	0x04, 0x11
        /*02a2*/ 	.short	(.L_114 - .L_113)
	.align		4
.L_113:
        /*02a4*/ 	.word	index@($__internal_0_$__cuda_sm3x_div_rn_noftz_f32_slowpath)
        /*02a8*/ 	.word	0x00000020


	//----- nvinfo : EIATTR_FRAME_SIZE
	.align		4
.L_114:
        /*02ac*/ 	.byte	0x04, 0x11
        /*02ae*/ 	.short	(.L_116 - .L_115)
	.align		4
.L_115:
        /*02b0*/ 	.word	index@(_Z17PhaseShiftBack_1dP6float2S0_i)
        /*02b4*/ 	.word	0x00000020


	//----- nvinfo : EIATTR_MIN_STACK_SIZE
	.align		4
.L_116:
        /*02b8*/ 	.byte	0x04, 0x12
        /*02ba*/ 	.short	(.L_118 - .L_117)
	.align		4
.L_117:
        /*02bc*/ 	.word	index@(_Z17PhaseShiftBack_1dP6float2S0_i)
        /*02c0*/ 	.word	0x00000020


	//----- nvinfo : EIATTR_MIN_STACK_SIZE
	.align		4
.L_118:
        /*02c4*/ 	.byte	0x04, 0x12
        /*02c6*/ 	.short	(.L_120 - .L_119)
	.align		4
.L_119:
        /*02c8*/ 	.word	index@(_Z17PhaseShiftForw_1dP6float2S0_i)
        /*02cc*/ 	.word	0x00000020


	//----- nvinfo : EIATTR_MIN_STACK_SIZE
	.align		4
.L_120:
        /*02d0*/ 	.byte	0x04, 0x12
        /*02d2*/ 	.short	(.L_122 - .L_121)
	.align		4
.L_121:
        /*02d4*/ 	.word	index@(_Z20DataSubGetRodft01_1dP6float2Pfi)
        /*02d8*/ 	.word	0x00000000


	//----- nvinfo : EIATTR_MIN_STACK_SIZE
	.align		4
.L_122:
        /*02dc*/ 	.byte	0x04, 0x12
        /*02de*/ 	.short	(.L_124 - .L_123)
	.align		4
.L_123:
        /*02e0*/ 	.word	index@(_Z20DataExtSetRodft01_1dPfP6float2i)
        /*02e4*/ 	.word	0x00000000


	//----- nvinfo : EIATTR_MIN_STACK_SIZE
	.align		4
.L_124:
        /*02e8*/ 	.byte	0x04, 0x12
        /*02ea*/ 	.short	(.L_126 - .L_125)
	.align		4
.L_125:
        /*02ec*/ 	.word	index@(_Z20DataSubGetRodft10_1dP6float2Pfi)
        /*02f0*/ 	.word	0x00000000


	//----- nvinfo : EIATTR_MIN_STACK_SIZE
	.align		4
.L_126:
        /*02f4*/ 	.byte	0x04, 0x12
        /*02f6*/ 	.short	(.L_128 - .L_127)
	.align		4
.L_127:
        /*02f8*/ 	.word	index@(_Z20DataExtSetRodft10_1dPfP6float2i)
        /*02fc*/ 	.word	0x00000000


	//----- nvinfo : EIATTR_MIN_STACK_SIZE
	.align		4
.L_128:
        /*0300*/ 	.byte	0x04, 0x12
        /*0302*/ 	.short	(.L_130 - .L_129)
	.align		4
.L_129:
        /*0304*/ 	.word	index@(_Z21DataSubGetIRodft00_1dP6float2Pfi)
        /*0308*/ 	.word	0x00000000


	//----- nvinfo : EIATTR_MIN_STACK_SIZE
	.align		4
.L_130:
        /*030c*/ 	.byte	0x04, 0x12
        /*030e*/ 	.short	(.L_132 - .L_131)
	.align		4
.L_131:
        /*0310*/ 	.word	index@(_Z21DataExtSetIRodft00_1dPfP6float2i)
        /*0314*/ 	.word	0x00000000


	//----- nvinfo : EIATTR_MIN_STACK_SIZE
	.align		4
.L_132:
        /*0318*/ 	.byte	0x04, 0x12
        /*031a*/ 	.short	(.L_134 - .L_133)
	.align		4
.L_133:
        /*031c*/ 	.word	index@(_Z20DataSubGetRodft00_1dP6float2Pfi)
        /*0320*/ 	.word	0x00000000


	//----- nvinfo : EIATTR_MIN_STACK_SIZE
	.align		4
.L_134:
        /*0324*/ 	.byte	0x04, 0x12
        /*0326*/ 	.short	(.L_136 - .L_135)
	.align		4
.L_135:
        /*0328*/ 	.word	index@(_Z20DataExtSetRodft00_1dPfP6float2i)
        /*032c*/ 	.word	0x00000000


	//----- nvinfo : EIATTR_MIN_STACK_SIZE
	.align		4
.L_136:
        /*0330*/ 	.byte	0x04, 0x12
        /*0332*/ 	.short	(.L_138 - .L_137)
	.align		4
.L_137:
        /*0334*/ 	.word	index@(_Z20DataSubGetRedft01_1dP6float2Pfi)
        /*0338*/ 	.word	0x00000000


	//----- nvinfo : EIATTR_MIN_STACK_SIZE
	.align		4
.L_138:
        /*033c*/ 	.byte	0x04, 0x12
        /*033e*/ 	.short	(.L_140 - .L_139)
	.align		4
.L_139:
        /*0340*/ 	.word	index@(_Z20DataExtSetRedft01_1dPfP6float2i)
        /*0344*/ 	.word	0x00000000


	//----- nvinfo : EIATTR_MIN_STACK_SIZE
	.align		4
.L_140:
        /*0348*/ 	.byte	0x04, 0x12
        /*034a*/ 	.short	(.L_142 - .L_141)
	.align		4
.L_141:
        /*034c*/ 	.word	index@(_Z20DataSubGetRedft10_1dP6float2Pfi)
        /*0350*/ 	.word	0x00000000


	//----- nvinfo : EIATTR_MIN_STACK_SIZE
	.align		4
.L_142:
        /*0354*/ 	.byte	0x04, 0x12
        /*0356*/ 	.short	(.L_144 - .L_143)
	.align		4
.L_143:
        /*0358*/ 	.word	index@(_Z20DataExtSetRedft10_1dPfP6float2i)
        /*035c*/ 	.word	0x00000000


	//----- nvinfo : EIATTR_MIN_STACK_SIZE
	.align		4
.L_144:
        /*0360*/ 	.byte	0x04, 0x12
        /*0362*/ 	.short	(.L_146 - .L_145)
	.align		4
.L_145:
        /*0364*/ 	.word	index@(_Z20DataSubGetRedft00_1dP6float2Pfi)
        /*0368*/ 	.word	0x00000000


	//----- nvinfo : EIATTR_MIN_STACK_SIZE
	.align		4
.L_146:
        /*036c*/ 	.byte	0x04, 0x12
        /*036e*/ 	.short	(.L_148 - .L_147)
	.align		4
.L_147:
        /*0370*/ 	.word	index@(_Z20DataExtSetRedft00_1dPfP6float2i)
        /*0374*/ 	.word	0x00000000


	//----- nvinfo : EIATTR_MIN_STACK_SIZE
	.align		4
.L_148:
        /*0378*/ 	.byte	0x04, 0x12
        /*037a*/ 	.short	(.L_150 - .L_149)
	.align		4
.L_149:
        /*037c*/ 	.word	index@(_Z18dst1_idct2_1d_postPfS_i)
        /*0380*/ 	.word	0x00000000


	//----- nvinfo : EIATTR_MIN_STACK_SIZE
	.align		4
.L_150:
        /*0384*/ 	.byte	0x04, 0x12
        /*0386*/ 	.short	(.L_152 - .L_151)
	.align		4
.L_151:
        /*0388*/ 	.word	index@(_Z17dst1_idct2_1d_prePfS_fi)
        /*038c*/ 	.word	0x00000000


	//----- nvinfo : EIATTR_MIN_STACK_SIZE
	.align		4
.L_152:
        /*0390*/ 	.byte	0x04, 0x12
        /*0392*/ 	.short	(.L_154 - .L_153)
	.align		4
.L_153:
        /*0394*/ 	.word	index@(_Z18dct1_idst2_1d_postPfS_i)
        /*0398*/ 	.word	0x00000000


	//----- nvinfo : EIATTR_MIN_STACK_SIZE
	.align		4
.L_154:
        /*039c*/ 	.byte	0x04, 0x12
        /*039e*/ 	.short	(.L_156 - .L_155)
	.align		4
.L_155:
        /*03a0*/ 	.word	index@(_Z17dct1_idst2_1d_prePfS_fi)
        /*03a4*/ 	.word	0x00000000


	//----- nvinfo : EIATTR_MIN_STACK_SIZE
	.align		4
.L_156:
        /*03a8*/ 	.byte	0x04, 0x12
        /*03aa*/ 	.short	(.L_158 - .L_157)
	.align		4
.L_157:
        /*03ac*/ 	.word	index@(_Z18dst2_idct1_1d_postPfS_i)
        /*03b0*/ 	.word	0x00000000


	//----- nvinfo : EIATTR_MIN_STACK_SIZE
	.align		4
.L_158:
        /*03b4*/ 	.byte	0x04, 0x12
        /*03b6*/ 	.short	(.L_160 - .L_159)
	.align		4
.L_159:
        /*03b8*/ 	.word	index@(_Z17dst2_idct1_1d_prePfS_fi)
        /*03bc*/ 	.word	0x00000000


	//----- nvinfo : EIATTR_MIN_STACK_SIZE
	.align		4
.L_160:
        /*03c0*/ 	.byte	0x04, 0x12
        /*03c2*/ 	.short	(.L_162 - .L_161)
	.align		4
.L_161:
        /*03c4*/ 	.word	index@(_Z18dct2_idst1_1d_postPfS_i)
        /*03c8*/ 	.word	0x00000000


	//----- nvinfo : EIATTR_MIN_STACK_SIZE
	.align		4
.L_162:
        /*03cc*/ 	.byte	0x04, 0x12
        /*03ce*/ 	.short	(.L_164 - .L_163)
	.align		4
.L_163:
        /*03d0*/ 	.word	index@(_Z17dct2_idst1_1d_prePfS_fi)
        /*03d4*/ 	.word	0x00000000
.L_164:


//--------------------- .nv.compat                --------------------------
	.section	.nv.compat,"",@"SHT_CUDA_COMPAT_INFO"
	.align	4
        /*0000*/ 	.byte	0x02, 0x09, 0x00, 0x00, 0x02, 0x02, 0x01, 0x00, 0x02, 0x05, 0x05, 0x00, 0x03, 0x07, 0x01, 0x01
        /*0010*/ 	.byte	0x02, 0x03, 0x00, 0x00, 0x02, 0x06, 0x01, 0x00, 0x04, 0x0b, 0x08, 0x00, 0x01, 0x00, 0x00, 0x00
        /*0020*/ 	.byte	0x00, 0x00, 0x00, 0x00


//--------------------- .nv.info._Z17PhaseShiftBack_1dP6float2S0_i --------------------------
	.section	.nv.info._Z17PhaseShiftBack_1dP6float2S0_i,"",@"SHT_CUDA_INFO"
	.sectionflags	@""
	.align	4


	//----- nvinfo : EIATTR_CUDA_API_VERSION
	.align		4
        /*0000*/ 	.byte	0x04, 0x37
        /*0002*/ 	.short	(.L_166 - .L_165)
.L_165:
        /*0004*/ 	.word	0x00000082


	//----- nvinfo : EIATTR_KPARAM_INFO
	.align		4
.L_166:
        /*0008*/ 	.byte	0x04, 0x17
        /*000a*/ 	.short	(.L_168 - .L_167)
.L_167:
        /*000c*/ 	.word	0x00000000
        /*0010*/ 	.short	0x0002
        /*0012*/ 	.short	0x0010
        /*0014*/ 	.byte	0x00, 0xf0, 0x11, 0x00


	//----- nvinfo : EIATTR_KPARAM_INFO
	.align		4
.L_168:
        /*0018*/ 	.byte	0x04, 0x17
        /*001a*/ 	.short	(.L_170 - .L_169)
.L_169:
        /*001c*/ 	.word	0x00000000
        /*0020*/ 	.short	0x0001
        /*0022*/ 	.short	0x0008
        /*0024*/ 	.byte	0x00, 0xf5, 0x21, 0x00


	//----- nvinfo : EIATTR_KPARAM_INFO
	.align		4
.L_170:
        /*0028*/ 	.byte	0x04, 0x17
        /*002a*/ 	.short	(.L_172 - .L_171)
.L_171:
        /*002c*/ 	.word	0x00000000
        /*0030*/ 	.short	0x0000
        /*0032*/ 	.short	0x0000
        /*0034*/ 	.byte	0x00, 0xf5, 0x21, 0x00


	//----- nvinfo : EIATTR_SPARSE_MMA_MASK
	.align		4
.L_172:
        /*0038*/ 	.byte	0x03, 0x50
        /*003a*/ 	.short	0x0000


	//----- nvinfo : EIATTR_MAXREG_COUNT
	.align		4
        /*003c*/ 	.byte	0x03, 0x1b
        /*003e*/ 	.short	0x00ff


	//----- nvinfo : EIATTR_MERCURY_ISA_VERSION
	.align		4
        /*0040*/ 	.byte	0x03, 0x5f
        /*0042*/ 	.short	0x0101


	//----- nvinfo : EIATTR_VRC_CTA_INIT_COUNT
	.align		4
        /*0044*/ 	.byte	0x02, 0x4a
	.zero		1
	.zero		1


	//----- nvinfo : EIATTR_EXIT_INSTR_OFFSETS
	.align		4
        /*0048*/ 	.byte	0x04, 0x1c
        /*004a*/ 	.short	(.L_174 - .L_173)


	//   ....[0]....
.L_173:
        /*004c*/ 	.word	0x00000080


	//   ....[1]....
        /*0050*/ 	.word	0x000017c0


	//----- nvinfo : EIATTR_CRS_STACK_SIZE
	.align		4
.L_174:
        /*0054*/ 	.byte	0x04, 0x1e
        /*0056*/ 	.short	(.L_176 - .L_175)
.L_175:
        /*0058*/ 	.word	0x00000000


	//----- nvinfo : EIATTR_CBANK_PARAM_SIZE
	.align		4
.L_176:
        /*005c*/ 	.byte	0x03, 0x19
        /*005e*/ 	.short	0x0014


	//----- nvinfo : EIATTR_PARAM_CBANK
	.align		4
        /*0060*/ 	.byte	0x04, 0x0a
        /*0062*/ 	.short	(.L_178 - .L_177)
	.align		4
.L_177:
        /*0064*/ 	.word	index@(.nv.constant0._Z17PhaseShiftBack_1dP6float2S0_i)
        /*0068*/ 	.short	0x0380
        /*006a*/ 	.short	0x0014


	//----- nvinfo : EIATTR_SW_WAR
	.align		4
.L_178:
        /*006c*/ 	.byte	0x04, 0x36
        /*006e*/ 	.short	(.L_180 - .L_179)
.L_179:
        /*0070*/ 	.word	0x00000008
.L_180:


//--------------------- .nv.info._Z17PhaseShiftForw_1dP6float2S0_i --------------------------
	.section	.nv.info._Z17PhaseShiftForw_1dP6float2S0_i,"",@"SHT_CUDA_INFO"
	.sectionflags	@""
	.align	4


	//----- nvinfo : EIATTR_CUDA_API_VERSION
	.align		4
        /*0000*/ 	.byte	0x04, 0x37
        /*0002*/ 	.short	(.L_182 - .L_181)
.L_181:
        /*0004*/ 	.word	0x00000082


	//----- nvinfo : EIATTR_KPARAM_INFO
	.align		4
.L_182:
        /*0008*/ 	.byte	0x04, 0x17
        /*000a*/ 	.short	(.L_184 - .L_183)
.L_183:
        /*000c*/ 	.word	0x00000000
        /*0010*/ 	.short	0x0002
        /*0012*/ 	.short	0x0010
        /*0014*/ 	.byte	0x00, 0xf0, 0x11, 0x00


	//----- nvinfo : EIATTR_KPARAM_INFO
	.align		4
.L_184:
        /*0018*/ 	.byte	0x04, 0x17
        /*001a*/ 	.short	(.L_186 - .L_185)
.L_185:
        /*001c*/ 	.word	0x00000000
        /*0020*/ 	.short	0x0001
        /*0022*/ 	.short	0x0008
        /*0024*/ 	.byte	0x00, 0xf5, 0x21, 0x00


	//----- nvinfo : EIATTR_KPARAM_INFO
	.align		4
.L_186:
        /*0028*/ 	.byte	0x04, 0x17
        /*002a*/ 	.short	(.L_188 - .L_187)
.L_187:
        /*002c*/ 	.word	0x00000000
        /*0030*/ 	.short	0x0000
        /*0032*/ 	.short	0x0000
        /*0034*/ 	.byte	0x00, 0xf5, 0x21, 0x00


	//----- nvinfo : EIATTR_SPARSE_MMA_MASK
	.align		4
.L_188:
        /*0038*/ 	.byte	0x03, 0x50
        /*003a*/ 	.short	0x0000


	//----- nvinfo : EIATTR_MAXREG_COUNT
	.align		4
        /*003c*/ 	.byte	0x03, 0x1b
        /*003e*/ 	.short	0x00ff


	//----- nvinfo : EIATTR_MERCURY_ISA_VERSION
	.align		4
        /*0040*/ 	.byte	0x03, 0x5f
        /*0042*/ 	.short	0x0101


	//----- nvinfo : EIATTR_VRC_CTA_INIT_COUNT
	.align		4
        /*0044*/ 	.byte	0x02, 0x4a
	.zero		1
	.zero		1


	//----- nvinfo : EIATTR_EXIT_INSTR_OFFSETS
	.align		4
        /*0048*/ 	.byte	0x04, 0x1c
        /*004a*/ 	.short	(.L_190 - .L_189)


	//   ....[0]....
.L_189:
        /*004c*/ 	.word	0x00000080


	//   ....[1]....
        /*0050*/ 	.word	0x000017c0


	//----- nvinfo : EIATTR_CRS_STACK_SIZE
	.align		4
.L_190:
        /*0054*/ 	.byte	0x04, 0x1e
        /*0056*/ 	.short	(.L_192 - .L_191)
.L_191:
        /*0058*/ 	.word	0x00000000


	//----- nvinfo : EIATTR_CBANK_PARAM_SIZE
	.align		4
.L_192:
        /*005c*/ 	.byte	0x03, 0x19
        /*005e*/ 	.short	0x0014


	//----- nvinfo : EIATTR_PARAM_CBANK
	.align		4
        /*0060*/ 	.byte	0x04, 0x0a
        /*0062*/ 	.short	(.L_194 - .L_193)
	.align		4
.L_193:
        /*0064*/ 	.word	index@(.nv.constant0._Z17PhaseShiftForw_1dP6float2S0_i)
        /*0068*/ 	.short	0x0380
        /*006a*/ 	.short	0x0014


	//----- nvinfo : EIATTR_SW_WAR
	.align		4
.L_194:
        /*006c*/ 	.byte	0x04, 0x36
        /*006e*/ 	.short	(.L_196 - .L_195)
.L_195:
        /*0070*/ 	.word	0x00000008
.L_196:


//--------------------- .nv.info._Z20DataSubGetRodft01_1dP6float2Pfi --------------------------
	.section	.nv.info._Z20DataSubGetRodft01_1dP6float2Pfi,"",@"SHT_CUDA_INFO"
	.sectionflags	@""
	.align	4


	//----- nvinfo : EIATTR_CUDA_API_VERSION
	.align		4
        /*0000*/ 	.byte	0x04, 0x37
        /*0002*/ 	.short	(.L_198 - .L_197)
.L_197:
        /*0004*/ 	.word	0x00000082


	//----- nvinfo : EIATTR_KPARAM_INFO
	.align		4
.L_198:
        /*0008*/ 	.byte	0x04, 0x17
        /*000a*/ 	.short	(.L_200 - .L_199)
.L_199:
        /*000c*/ 	.word	0x00000000
        /*0010*/ 	.short	0x0002
        /*0012*/ 	.short	0x0010
        /*0014*/ 	.byte	0x00, 0xf0, 0x11, 0x00


	//----- nvinfo : EIATTR_KPARAM_INFO
	.align		4
.L_200:
        /*0018*/ 	.byte	0x04, 0x17
        /*001a*/ 	.short	(.L_202 - .L_201)
.L_201:
        /*001c*/ 	.word	0x00000000
        /*0020*/ 	.short	0x0001
        /*0022*/ 	.short	0x0008
        /*0024*/ 	.byte	0x00, 0xf5, 0x21, 0x00


	//----- nvinfo : EIATTR_KPARAM_INFO
	.align		4
.L_202:
        /*0028*/ 	.byte	0x04, 0x17
        /*002a*/ 	.short	(.L_204 - .L_203)
.L_203:
        /*002c*/ 	.word	0x00000000
        /*0030*/ 	.short	0x0000
        /*0032*/ 	.short	0x0000
        /*0034*/ 	.byte	0x00, 0xf5, 0x21, 0x00


	//----- nvinfo : EIATTR_SPARSE_MMA_MASK
	.align		4
.L_204:
        /*0038*/ 	.byte	0x03, 0x50
        /*003a*/ 	.short	0x0000


	//----- nvinfo : EIATTR_MAXREG_COUNT
	.align		4
        /*003c*/ 	.byte	0x03, 0x1b
        /*003e*/ 	.short	0x00ff


	//----- nvinfo : EIATTR_MERCURY_ISA_VERSION
	.align		4
        /*0040*/ 	.byte	0x03, 0x5f
        /*0042*/ 	.short	0x0101


	//----- nvinfo : EIATTR_VRC_CTA_INIT_COUNT
	.align		4
        /*0044*/ 	.byte	0x02, 0x4a
	.zero		1
	.zero		1


	//----- nvinfo : EIATTR_EXIT_INSTR_OFFSETS
	.align		4
        /*0048*/ 	.byte	0x04, 0x1c
        /*004a*/ 	.short	(.L_206 - .L_205)


	//   ....[0]....
.L_205:
        /*004c*/ 	.word	0x00000070


	//   ....[1]....
        /*0050*/ 	.word	0x000000f0


	//----- nvinfo : EIATTR_CBANK_PARAM_SIZE
	.align		4
.L_206:
        /*0054*/ 	.byte	0x03, 0x19
        /*0056*/ 	.short	0x0014


	//----- nvinfo : EIATTR_PARAM_CBANK
	.align		4
        /*0058*/ 	.byte	0x04, 0x0a
        /*005a*/ 	.short	(.L_208 - .L_207)
	.align		4
.L_207:
        /*005c*/ 	.word	index@(.nv.constant0._Z20DataSubGetRodft01_1dP6float2Pfi)
        /*0060*/ 	.short	0x0380
        /*0062*/ 	.short	0x0014


	//----- nvinfo : EIATTR_SW_WAR
	.align		4
.L_208:
        /*0064*/ 	.byte	0x04, 0x36
        /*0066*/ 	.short	(.L_210 - .L_209)
.L_209:
        /*0068*/ 	.word	0x00000008
.L_210:


//--------------------- .nv.info._Z20DataExtSetRodft01_1dPfP6float2i --------------------------
	.section	.nv.info._Z20DataExtSetRodft01_1dPfP6float2i,"",@"SHT_CUDA_INFO"
	.sectionflags	@""
	.align	4


	//----- nvinfo : EIATTR_CUDA_API_VERSION
	.align		4
        /*0000*/ 	.byte	0x04, 0x37
        /*0002*/ 	.short	(.L_212 - .L_211)
.L_211:
        /*0004*/ 	.word	0x00000082


	//----- nvinfo : EIATTR_KPARAM_INFO
	.align		4
.L_212:
        /*0008*/ 	.byte	0x04, 0x17
        /*000a*/ 	.short	(.L_214 - .L_213)
.L_213:
        /*000c*/ 	.word	0x00000000
        /*0010*/ 	.short	0x0002
        /*0012*/ 	.short	0x0010
        /*0014*/ 	.byte	0x00, 0xf0, 0x11, 0x00


	//----- nvinfo : EIATTR_KPARAM_INFO
	.align		4
.L_214:
        /*0018*/ 	.byte	0x04, 0x17
        /*001a*/ 	.short	(.L_216 - .L_215)
.L_215:
        /*001c*/ 	.word	0x00000000
        /*0020*/ 	.short	0x0001
        /*0022*/ 	.short	0x0008
        /*0024*/ 	.byte	0x00, 0xf5, 0x21, 0x00


	//----- nvinfo : EIATTR_KPARAM_INFO
	.align		4
.L_216:
        /*0028*/ 	.byte	0x04, 0x17
        /*002a*/ 	.short	(.L_218 - .L_217)
.L_217:
        /*002c*/ 	.word	0x00000000
        /*0030*/ 	.short	0x0000
        /*0032*/ 	.short	0x0000
        /*0034*/ 	.byte	0x00, 0xf5, 0x21, 0x00


	//----- nvinfo : EIATTR_SPARSE_MMA_MASK
	.align		4
.L_218:
        /*0038*/ 	.byte	0x03, 0x50
        /*003a*/ 	.short	0x0000


	//----- nvinfo : EIATTR_MAXREG_COUNT
	.align		4
        /*003c*/ 	.byte	0x03, 0x1b
        /*003e*/ 	.short	0x00ff


	//----- nvinfo : EIATTR_MERCURY_ISA_VERSION
	.align		4
        /*0040*/ 	.byte	0x03, 0x5f
        /*0042*/ 	.short	0x0101


	//----- nvinfo : EIATTR_VRC_CTA_INIT_COUNT
	.align		4
        /*0044*/ 	.byte	0x02, 0x4a
	.zero		1
	.zero		1


	//----- nvinfo : EIATTR_EXIT_INSTR_OFFSETS
	.align		4
        /*0048*/ 	.byte	0x04, 0x1c
        /*004a*/ 	.short	(.L_220 - .L_219)


	//   ....[0]....
.L_219:
        /*004c*/ 	.word	0x000001e0


	//----- nvinfo : EIATTR_CRS_STACK_SIZE
	.align		4
.L_220:
        /*0050*/ 	.byte	0x04, 0x1e
        /*0052*/ 	.short	(.L_222 - .L_221)
.L_221:
        /*0054*/ 	.word	0x00000000


	//----- nvinfo : EIATTR_CBANK_PARAM_SIZE
	.align		4
.L_222:
        /*0058*/ 	.byte	0x03, 0x19
        /*005a*/ 	.short	0x0014


	//----- nvinfo : EIATTR_PARAM_CBANK
	.align		4
        /*005c*/ 	.byte	0x04, 0x0a
        /*005e*/ 	.short	(.L_224 - .L_223)
	.align		4
.L_223:
        /*0060*/ 	.word	index@(.nv.constant0._Z20DataExtSetRodft01_1dPfP6float2i)
        /*0064*/ 	.short	0x0380
        /*0066*/ 	.short	0x0014


	//----- nvinfo : EIATTR_SW_WAR
	.align		4
.L_224:
        /*0068*/ 	.byte	0x04, 0x36
        /*006a*/ 	.short	(.L_226 - .L_225)
.L_225:
        /*006c*/ 	.word	0x00000008
.L_226:


//--------------------- .nv.info._Z20DataSubGetRodft10_1dP6float2Pfi --------------------------
	.section	.nv.info._Z20DataSubGetRodft10_1dP6float2Pfi,"",@"SHT_CUDA_INFO"
	.sectionflags	@""
	.align	4


	//----- nvinfo : EIATTR_CUDA_API_VERSION
	.align		4
        /*0000*/ 	.byte	0x04, 0x37
        /*0002*/ 	.short	(.L_228 - .L_227)
.L_227:
        /*0004*/ 	.word	0x00000082


	//----- nvinfo : EIATTR_KPARAM_INFO
	.align		4
.L_228:
        /*0008*/ 	.byte	0x04, 0x17
        /*000a*/ 	.short	(.L_230 - .L_229)
.L_229:
        /*000c*/ 	.word	0x00000000
        /*0010*/ 	.short	0x0002
        /*0012*/ 	.short	0x0010
        /*0014*/ 	.byte	0x00, 0xf0, 0x11, 0x00


	//----- nvinfo : EIATTR_KPARAM_INFO
	.align		4
.L_230:
        /*0018*/ 	.byte	0x04, 0x17
        /*001a*/ 	.short	(.L_232 - .L_231)
.L_231:
        /*001c*/ 	.word	0x00000000
        /*0020*/ 	.short	0x0001
        /*0022*/ 	.short	0x0008
        /*0024*/ 	.byte	0x00, 0xf5, 0x21, 0x00


	//----- nvinfo : EIATTR_KPARAM_INFO
	.align		4
.L_232:
        /*0028*/ 	.byte	0x04, 0x17
        /*002a*/ 	.short	(.L_234 - .L_233)
.L_233:
        /*002c*/ 	.word	0x00000000
        /*0030*/ 	.short	0x0000
        /*0032*/ 	.short	0x0000
        /*0034*/ 	.byte	0x00, 0xf5, 0x21, 0x00


	//----- nvinfo : EIATTR_SPARSE_MMA_MASK
	.align		4
.L_234:
        /*0038*/ 	.byte	0x03, 0x50
        /*003a*/ 	.short	0x0000


	//----- nvinfo : EIATTR_MAXREG_COUNT
	.align		4
        /*003c*/ 	.byte	0x03, 0x1b
        /*003e*/ 	.short	0x00ff


	//----- nvinfo : EIATTR_MERCURY_ISA_VERSION
	.align		4
        /*0040*/ 	.byte	0x03, 0x5f
        /*0042*/ 	.short	0x0101


	//----- nvinfo : EIATTR_VRC_CTA_INIT_COUNT
	.align		4
        /*0044*/ 	.byte	0x02, 0x4a
	.zero		1
	.zero		1


	//----- nvinfo : EIATTR_EXIT_INSTR_OFFSETS
	.align		4
        /*0048*/ 	.byte	0x04, 0x1c
        /*004a*/ 	.short	(.L_236 - .L_235)


	//   ....[0]....
.L_235:
        /*004c*/ 	.word	0x00000070


	//   ....[1]....
        /*0050*/ 	.word	0x00000100


	//----- nvinfo : EIATTR_CBANK_PARAM_SIZE
	.align		4
.L_236:
        /*0054*/ 	.byte	0x03, 0x19
        /*0056*/ 	.short	0x0014


	//----- nvinfo : EIATTR_PARAM_CBANK
	.align		4
        /*0058*/ 	.byte	0x04, 0x0a
        /*005a*/ 	.short	(.L_238 - .L_237)
	.align		4
.L_237:
        /*005c*/ 	.word	index@(.nv.constant0._Z20DataSubGetRodft10_1dP6float2Pfi)
        /*0060*/ 	.short	0x0380
        /*0062*/ 	.short	0x0014


	//----- nvinfo : EIATTR_SW_WAR
	.align		4
.L_238:
        /*0064*/ 	.byte	0x04, 0x36
        /*0066*/ 	.short	(.L_240 - .L_239)
.L_239:
        /*0068*/ 	.word	0x00000008
.L_240:


//--------------------- .nv.info._Z20DataExtSetRodft10_1dPfP6float2i --------------------------
	.section	.nv.info._Z20DataExtSetRodft10_1dPfP6float2i,"",@"SHT_CUDA_INFO"
	.sectionflags	@""
	.align	4


	//----- nvinfo : EIATTR_CUDA_API_VERSION
	.align		4
        /*0000*/ 	.byte	0x04, 0x37
        /*0002*/ 	.short	(.L_242 - .L_241)
.L_241:
        /*0004*/ 	.word	0x00000082


	//----- nvinfo : EIATTR_KPARAM_INFO
	.align		4
.L_242:
        /*0008*/ 	.byte	0x04, 0x17
        /*000a*/ 	.short	(.L_244 - .L_243)
.L_243:
        /*000c*/ 	.word	0x00000000
        /*0010*/ 	.short	0x0002
        /*0012*/ 	.short	0x0010
        /*0014*/ 	.byte	0x00, 0xf0, 0x11, 0x00


	//----- nvinfo : EIATTR_KPARAM_INFO
	.align		4
.L_244:
        /*0018*/ 	.byte	0x04, 0x17
        /*001a*/ 	.short	(.L_246 - .L_245)
.L_245:
        /*001c*/ 	.word	0x00000000
        /*0020*/ 	.short	0x0001
        /*0022*/ 	.short	0x0008
        /*0024*/ 	.byte	0x00, 0xf5, 0x21, 0x00


	//----- nvinfo : EIATTR_KPARAM_INFO
	.align		4
.L_246:
        /*0028*/ 	.byte	0x04, 0x17
        /*002a*/ 	.short	(.L_248 - .L_247)
.L_247:
        /*002c*/ 	.word	0x00000000
        /*0030*/ 	.short	0x0000
        /*0032*/ 	.short	0x0000
        /*0034*/ 	.byte	0x00, 0xf5, 0x21, 0x00


	//----- nvinfo : EIATTR_SPARSE_MMA_MASK
	.align		4
.L_248:
        /*0038*/ 	.byte	0x03, 0x50
        /*003a*/ 	.short	0x0000


	//----- nvinfo : EIATTR_MAXREG_COUNT
	.align		4
        /*003c*/ 	.byte	0x03, 0x1b
        /*003e*/ 	.short	0x00ff


	//----- nvinfo : EIATTR_MERCURY_ISA_VERSION
	.align		4
        /*0040*/ 	.byte	0x03, 0x5f
        /*0042*/ 	.short	0x0101


	//----- nvinfo : EIATTR_VRC_CTA_INIT_COUNT
	.align		4
        /*0044*/ 	.byte	0x02, 0x4a
	.zero		1
	.zero		1


	//----- nvinfo : EIATTR_EXIT_INSTR_OFFSETS
	.align		4
        /*0048*/ 	.byte	0x04, 0x1c
        /*004a*/ 	.short	(.L_250 - .L_249)


	//   ....[0]....
.L_249:
        /*004c*/ 	.word	0x00000070


	//   ....[1]....
        /*0050*/ 	.word	0x00000170


	//----- nvinfo : EIATTR_CBANK_PARAM_SIZE
	.align		4
.L_250:
        /*0054*/ 	.byte	0x03, 0x19
        /*0056*/ 	.short	0x0014


	//----- nvinfo : EIATTR_PARAM_CBANK
	.align		4
        /*0058*/ 	.byte	0x04, 0x0a
        /*005a*/ 	.short	(.L_252 - .L_251)
	.align		4
.L_251:
        /*005c*/ 	.word	index@(.nv.constant0._Z20DataExtSetRodft10_1dPfP6float2i)
        /*0060*/ 	.short	0x0380
        /*0062*/ 	.short	0x0014


	//----- nvinfo : EIATTR_SW_WAR
	.align		4
.L_252:
        /*0064*/ 	.byte	0x04, 0x36
        /*0066*/ 	.short	(.L_254 - .L_253)
.L_253:
        /*0068*/ 	.word	0x00000008
.L_254:


//--------------------- .nv.info._Z21DataSubGetIRodft00_1dP6float2Pfi --------------------------
	.section	.nv.info._Z21DataSubGetIRodft00_1dP6float2Pfi,"",@"SHT_CUDA_INFO"
	.sectionflags	@""
	.align	4


	//----- nvinfo : EIATTR_CUDA_API_VERSION
	.align		4
        /*0000*/ 	.byte	0x04, 0x37
        /*0002*/ 	.short	(.L_256 - .L_255)
.L_255:
        /*0004*/ 	.word	0x00000082


	//----- nvinfo : EIATTR_KPARAM_INFO
	.align		4
.L_256:
        /*0008*/ 	.byte	0x04, 0x17
        /*000a*/ 	.short	(.L_258 - .L_257)
.L_257:
        /*000c*/ 	.word	0x00000000
        /*0010*/ 	.short	0x0002
        /*0012*/ 	.short	0x0010
        /*0014*/ 	.byte	0x00, 0xf0, 0x11, 0x00


	//----- nvinfo : EIATTR_KPARAM_INFO
	.align		4
.L_258:
        /*0018*/ 	.byte	0x04, 0x17
        /*001a*/ 	.short	(.L_260 - .L_259)
.L_259:
        /*001c*/ 	.word	0x00000000
        /*0020*/ 	.short	0x0001
        /*0022*/ 	.short	0x0008
        /*0024*/ 	.byte	0x00, 0xf5, 0x21, 0x00


	//----- nvinfo : EIATTR_KPARAM_INFO
	.align		4
.L_260:
        /*0028*/ 	.byte	0x04, 0x17
        /*002a*/ 	.short	(.L_262 - .L_261)
.L_261:
        /*002c*/ 	.word	0x00000000
        /*0030*/ 	.short	0x0000
        /*0032*/ 	.short	0x0000
        /*0034*/ 	.byte	0x00, 0xf5, 0x21, 0x00


	//----- nvinfo : EIATTR_SPARSE_MMA_MASK
	.align		4
.L_262:
        /*0038*/ 	.byte	0x03, 0x50
        /*003a*/ 	.short	0x0000


	//----- nvinfo : EIATTR_MAXREG_COUNT
	.align		4
        /*003c*/ 	.byte	0x03, 0x1b
        /*003e*/ 	.short	0x00ff


	//----- nvinfo : EIATTR_MERCURY_ISA_VERSION
	.align		4
        /*0040*/ 	.byte	0x03, 0x5f
        /*0042*/ 	.short	0x0101


	//----- nvinfo : EIATTR_VRC_CTA_INIT_COUNT
	.align		4
        /*0044*/ 	.byte	0x02, 0x4a
	.zero		1
	.zero		1


	//----- nvinfo : EIATTR_EXIT_INSTR_OFFSETS
	.align		4
        /*0048*/ 	.byte	0x04, 0x1c
        /*004a*/ 	.short	(.L_264 - .L_263)


	//   ....[0]....
.L_263:
        /*004c*/ 	.word	0x00000070


	//   ....[1]....
        /*0050*/ 	.word	0x000000f0


	//----- nvinfo : EIATTR_CBANK_PARAM_SIZE
	.align		4
.L_264:
        /*0054*/ 	.byte	0x03, 0x19
        /*0056*/ 	.short	0x0014


	//----- nvinfo : EIATTR_PARAM_CBANK
	.align		4
        /*0058*/ 	.byte	0x04, 0x0a
        /*005a*/ 	.short	(.L_266 - .L_265)
	.align		4
.L_265:
        /*005c*/ 	.word	index@(.nv.constant0._Z21DataSubGetIRodft00_1dP6float2Pfi)
        /*0060*/ 	.short	0x0380
        /*0062*/ 	.short	0x0014


	//----- nvinfo : EIATTR_SW_WAR
	.align		4
.L_266:
        /*0064*/ 	.byte	0x04, 0x36
        /*0066*/ 	.short	(.L_268 - .L_267)
.L_267:
        /*0068*/ 	.word	0x00000008
.L_268:


//--------------------- .nv.info._Z21DataExtSetIRodft00_1dPfP6float2i --------------------------
	.section	.nv.info._Z21DataExtSetIRodft00_1dPfP6float2i,"",@"SHT_CUDA_INFO"
	.sectionflags	@""
	.align	4


	//----- nvinfo : EIATTR_CUDA_API_VERSION
	.align		4
        /*0000*/ 	.byte	0x04, 0x37
        /*0002*/ 	.short	(.L_270 - .L_269)
.L_269:
        /*0004*/ 	.word	0x00000082


	//----- nvinfo : EIATTR_KPARAM_INFO
	.align		4
.L_270:
        /*0008*/ 	.byte	0x04, 0x17
        /*000a*/ 	.short	(.L_272 - .L_271)
.L_271:
        /*000c*/ 	.word	0x00000000
        /*0010*/ 	.short	0x0002
        /*0012*/ 	.short	0x0010
        /*0014*/ 	.byte	0x00, 0xf0, 0x11, 0x00


	//----- nvinfo : EIATTR_KPARAM_INFO
	.align		4
.L_272:
        /*0018*/ 	.byte	0x04, 0x17
        /*001a*/ 	.short	(.L_274 - .L_273)
.L_273:
        /*001c*/ 	.word	0x00000000
        /*0020*/ 	.short	0x0001
        /*0022*/ 	.short	0x0008
        /*0024*/ 	.byte	0x00, 0xf5, 0x21, 0x00


	//----- nvinfo : EIATTR_KPARAM_INFO
	.align		4
.L_274:
        /*0028*/ 	.byte	0x04, 0x17
        /*002a*/ 	.short	(.L_276 - .L_275)
.L_275:
        /*002c*/ 	.word	0x00000000
        /*0030*/ 	.short	0x0000
        /*0032*/ 	.short	0x0000
        /*0034*/ 	.byte	0x00, 0xf5, 0x21, 0x00


	//----- nvinfo : EIATTR_SPARSE_MMA_MASK
	.align		4
.L_276:
        /*0038*/ 	.byte	0x03, 0x50
        /*003a*/ 	.short	0x0000


	//----- nvinfo : EIATTR_MAXREG_COUNT
	.align		4
        /*003c*/ 	.byte	0x03, 0x1b
        /*003e*/ 	.short	0x00ff


	//----- nvinfo : EIATTR_MERCURY_ISA_VERSION
	.align		4
        /*0040*/ 	.byte	0x03, 0x5f
        /*0042*/ 	.short	0x0101


	//----- nvinfo : EIATTR_VRC_CTA_INIT_COUNT
	.align		4
        /*0044*/ 	.byte	0x02, 0x4a
	.zero		1
	.zero		1


	//----- nvinfo : EIATTR_EXIT_INSTR_OFFSETS
	.align		4
        /*0048*/ 	.byte	0x04, 0x1c
        /*004a*/ 	.short	(.L_278 - .L_277)


	//   ....[0]....
.L_277:
        /*004c*/ 	.word	0x000001d0


	//----- nvinfo : EIATTR_CRS_STACK_SIZE
	.align		4
.L_278:
        /*0050*/ 	.byte	0x04, 0x1e
        /*0052*/ 	.short	(.L_280 - .L_279)
.L_279:
        /*0054*/ 	.word	0x00000000


	//----- nvinfo : EIATTR_CBANK_PARAM_SIZE
	.align		4
.L_280:
        /*0058*/ 	.byte	0x03, 0x19
        /*005a*/ 	.short	0x0014


	//----- nvinfo : EIATTR_PARAM_CBANK
	.align		4
        /*005c*/ 	.byte	0x04, 0x0a
        /*005e*/ 	.short	(.L_282 - .L_281)
	.align		4
.L_281:
        /*0060*/ 	.word	index@(.nv.constant0._Z21DataExtSetIRodft00_1dPfP6float2i)
        /*0064*/ 	.short	0x0380
        /*0066*/ 	.short	0x0014


	//----- nvinfo : EIATTR_SW_WAR
	.align		4
.L_282:
        /*0068*/ 	.byte	0x04, 0x36
        /*006a*/ 	.short	(.L_284 - .L_283)
.L_283:
        /*006c*/ 	.word	0x00000008
.L_284:


//--------------------- .nv.info._Z20DataSubGetRodft00_1dP6float2Pfi --------------------------
	.section	.nv.info._Z20DataSubGetRodft00_1dP6float2Pfi,"",@"SHT_CUDA_INFO"
	.sectionflags	@""
	.align	4


	//----- nvinfo : EIATTR_CUDA_API_VERSION
	.align		4
        /*0000*/ 	.byte	0x04, 0x37
        /*0002*/ 	.short	(.L_286 - .L_285)
.L_285:
        /*0004*/ 	.word	0x00000082


	//----- nvinfo : EIATTR_KPARAM_INFO
	.align		4
.L_286:
        /*0008*/ 	.byte	0x04, 0x17
        /*000a*/ 	.short	(.L_288 - .L_287)
.L_287:
        /*000c*/ 	.word	0x00000000
        /*0010*/ 	.short	0x0002
        /*0012*/ 	.short	0x0010
        /*0014*/ 	.byte	0x00, 0xf0, 0x11, 0x00


	//----- nvinfo : EIATTR_KPARAM_INFO
	.align		4
.L_288:
        /*0018*/ 	.byte	0x04, 0x17
        /*001a*/ 	.short	(.L_290 - .L_289)
.L_289:
        /*001c*/ 	.word	0x00000000
        /*0020*/ 	.short	0x0001
        /*0022*/ 	.short	0x0008
        /*0024*/ 	.byte	0x00, 0xf5, 0x21, 0x00


	//----- nvinfo : EIATTR_KPARAM_INFO
	.align		4
.L_290:
        /*0028*/ 	.byte	0x04, 0x17
        /*002a*/ 	.short	(.L_292 - .L_291)
.L_291:
        /*002c*/ 	.word	0x00000000
        /*0030*/ 	.short	0x0000
        /*0032*/ 	.short	0x0000
        /*0034*/ 	.byte	0x00, 0xf5, 0x21, 0x00


	//----- nvinfo : EIATTR_SPARSE_MMA_MASK
	.align		4
.L_292:
        /*0038*/ 	.byte	0x03, 0x50
        /*003a*/ 	.short	0x0000


	//----- nvinfo : EIATTR_MAXREG_COUNT
	.align		4
        /*003c*/ 	.byte	0x03, 0x1b
        /*003e*/ 	.short	0x00ff


	//----- nvinfo : EIATTR_MERCURY_ISA_VERSION
	.align		4
        /*0040*/ 	.byte	0x03, 0x5f
        /*0042*/ 	.short	0x0101


	//----- nvinfo : EIATTR_VRC_CTA_INIT_COUNT
	.align		4
        /*0044*/ 	.byte	0x02, 0x4a
	.zero		1
	.zero		1


	//----- nvinfo : EIATTR_EXIT_INSTR_OFFSETS
	.align		4
        /*0048*/ 	.byte	0x04, 0x1c
        /*004a*/ 	.short	(.L_294 - .L_293)


	//   ....[0]....
.L_293:
        /*004c*/ 	.word	0x00000070


	//   ....[1]....
        /*0050*/ 	.word	0x00000100


	//----- nvinfo : EIATTR_CBANK_PARAM_SIZE
	.align		4
.L_294:
        /*0054*/ 	.byte	0x03, 0x19
        /*0056*/ 	.short	0x0014


	//----- nvinfo : EIATTR_PARAM_CBANK
	.align		4
        /*0058*/ 	.byte	0x04, 0x0a
        /*005a*/ 	.short	(.L_296 - .L_295)
	.align		4
.L_295:
        /*005c*/ 	.word	index@(.nv.constant0._Z20DataSubGetRodft00_1dP6float2Pfi)
        /*0060*/ 	.short	0x0380
        /*0062*/ 	.short	0x0014


	//----- nvinfo : EIATTR_SW_WAR
	.align		4
.L_296:
        /*0064*/ 	.byte	0x04, 0x36
        /*0066*/ 	.short	(.L_298 - .L_297)
.L_297:
        /*0068*/ 	.word	0x00000008
.L_298:


//--------------------- .nv.info._Z20DataExtSetRodft00_1dPfP6float2i --------------------------
	.section	.nv.info._Z20DataExtSetRodft00_1dPfP6float2i,"",@"SHT_CUDA_INFO"
	.sectionflags	@""
	.align	4


	//----- nvinfo : EIATTR_CUDA_API_VERSION
	.align		4
        /*0000*/ 	.byte	0x04, 0x37
        /*0002*/ 	.short	(.L_300 - .L_299)
.L_299:
        /*0004*/ 	.word	0x00000082


	//----- nvinfo : EIATTR_KPARAM_INFO
	.align		4
.L_300:
        /*0008*/ 	.byte	0x04, 0x17
        /*000a*/ 	.short	(.L_302 - .L_301)
.L_301:
        /*000c*/ 	.word	0x00000000
        /*0010*/ 	.short	0x0002
        /*0012*/ 	.short	0x0010
        /*0014*/ 	.byte	0x00, 0xf0, 0x11, 0x00


	//----- nvinfo : EIATTR_KPARAM_INFO
	.align		4
.L_302:
        /*0018*/ 	.byte	0x04, 0x17
        /*001a*/ 	.short	(.L_304 - .L_303)
.L_303:
        /*001c*/ 	.word	0x00000000
        /*0020*/ 	.short	0x0001
        /*0022*/ 	.short	0x0008
        /*0024*/ 	.byte	0x00, 0xf5, 0x21, 0x00


	//----- nvinfo : EIATTR_KPARAM_INFO
	.align		4
.L_304:
        /*0028*/ 	.byte	0x04, 0x17
        /*002a*/ 	.short	(.L_306 - .L_305)
.L_305:
        /*002c*/ 	.word	0x00000000
        /*0030*/ 	.short	0x0000
        /*0032*/ 	.short	0x0000
        /*0034*/ 	.byte	0x00, 0xf5, 0x21, 0x00


	//----- nvinfo : EIATTR_SPARSE_MMA_MASK
	.align		4
.L_306:
        /*0038*/ 	.byte	0x03, 0x50
        /*003a*/ 	.short	0x0000


	//----- nvinfo : EIATTR_MAXREG_COUNT
	.align		4
        /*003c*/ 	.byte	0x03, 0x1b
        /*003e*/ 	.short	0x00ff


	//----- nvinfo : EIATTR_MERCURY_ISA_VERSION
	.align		4
        /*0040*/ 	.byte	0x03, 0x5f
        /*0042*/ 	.short	0x0101


	//----- nvinfo : EIATTR_VRC_CTA_INIT_COUNT
	.align		4
        /*0044*/ 	.byte	0x02, 0x4a
	.zero		1
	.zero		1


	//----- nvinfo : EIATTR_EXIT_INSTR_OFFSETS
	.align		4
        /*0048*/ 	.byte	0x04, 0x1c
        /*004a*/ 	.short	(.L_308 - .L_307)


	//   ....[0]....
.L_307:
        /*004c*/ 	.word	0x000001d0


	//----- nvinfo : EIATTR_CRS_STACK_SIZE
	.align		4
.L_308:
        /*0050*/ 	.byte	0x04, 0x1e
        /*0052*/ 	.short	(.L_310 - .L_309)
.L_309:
        /*0054*/ 	.word	0x00000000


	//----- nvinfo : EIATTR_CBANK_PARAM_SIZE
	.align		4
.L_310:
        /*0058*/ 	.byte	0x03, 0x19
        /*005a*/ 	.short	0x0014


	//----- nvinfo : EIATTR_PARAM_CBANK
	.align		4
        /*005c*/ 	.byte	0x04, 0x0a
        /*005e*/ 	.short	(.L_312 - .L_311)
	.align		4
.L_311:
        /*0060*/ 	.word	index@(.nv.constant0._Z20DataExtSetRodft00_1dPfP6float2i)
        /*0064*/ 	.short	0x0380
        /*0066*/ 	.short	0x0014


	//----- nvinfo : EIATTR_SW_WAR
	.align		4
.L_312:
        /*0068*/ 	.byte	0x04, 0x36
        /*006a*/ 	.short	(.L_314 - .L_313)
.L_313:
        /*006c*/ 	.word	0x00000008
.L_314:


//--------------------- .nv.info._Z20DataSubGetRedft01_1dP6float2Pfi --------------------------
	.section	.nv.info._Z20DataSubGetRedft01_1dP6float2Pfi,"",@"SHT_CUDA_INFO"
	.sectionflags	@""
	.align	4


	//----- nvinfo : EIATTR_CUDA_API_VERSION
	.align		4
        /*0000*/ 	.byte	0x04, 0x37
        /*0002*/ 	.short	(.L_316 - .L_315)
.L_315:
        /*0004*/ 	.word	0x00000082


	//----- nvinfo : EIATTR_KPARAM_INFO
	.align		4
.L_316:
        /*0008*/ 	.byte	0x04, 0x17
        /*000a*/ 	.short	(.L_318 - .L_317)
.L_317:
        /*000c*/ 	.word	0x00000000
        /*0010*/ 	.short	0x0002
        /*0012*/ 	.short	0x0010
        /*0014*/ 	.byte	0x00, 0xf0, 0x11, 0x00


	//----- nvinfo : EIATTR_KPARAM_INFO
	.align		4
.L_318:
        /*0018*/ 	.byte	0x04, 0x17
        /*001a*/ 	.short	(.L_320 - .L_319)
.L_319:
        /*001c*/ 	.word	0x00000000
        /*0020*/ 	.short	0x0001
        /*0022*/ 	.short	0x0008
        /*0024*/ 	.byte	0x00, 0xf5, 0x21, 0x00


	//----- nvinfo : EIATTR_KPARAM_INFO
	.align		4
.L_320:
        /*0028*/ 	.byte	0x04, 0x17
        /*002a*/ 	.short	(.L_322 - .L_321)
.L_321:
        /*002c*/ 	.word	0x00000000
        /*0030*/ 	.short	0x0000
        /*0032*/ 	.short	0x0000
        /*0034*/ 	.byte	0x00, 0xf5, 0x21, 0x00


	//----- nvinfo : EIATTR_SPARSE_MMA_MASK
	.align		4
.L_322:
        /*0038*/ 	.byte	0x03, 0x50
        /*003a*/ 	.short	0x0000


	//----- nvinfo : EIATTR_MAXREG_COUNT
	.align		4
        /*003c*/ 	.byte	0x03, 0x1b
        /*003e*/ 	.short	0x00ff


	//----- nvinfo : EIATTR_MERCURY_ISA_VERSION
	.align		4
        /*0040*/ 	.byte	0x03, 0x5f
        /*0042*/ 	.short	0x0101


	//----- nvinfo : EIATTR_VRC_CTA_INIT_COUNT
	.align		4
        /*0044*/ 	.byte	0x02, 0x4a
	.zero		1
	.zero		1


	//----- nvinfo : EIATTR_EXIT_INSTR_OFFSETS
	.align		4
        /*0048*/ 	.byte	0x04, 0x1c
        /*004a*/ 	.short	(.L_324 - .L_323)


	//   ....[0]....
.L_323:
        /*004c*/ 	.word	0x00000070


	//   ....[1]....
        /*0050*/ 	.word	0x000000f0


	//----- nvinfo : EIATTR_CBANK_PARAM_SIZE
	.align		4
.L_324:
        /*0054*/ 	.byte	0x03, 0x19
        /*0056*/ 	.short	0x0014


	//----- nvinfo : EIATTR_PARAM_CBANK
	.align		4
        /*0058*/ 	.byte	0x04, 0x0a
        /*005a*/ 	.short	(.L_326 - .L_325)
	.align		4
.L_325:
        /*005c*/ 	.word	index@(.nv.constant0._Z20DataSubGetRedft01_1dP6float2Pfi)
        /*0060*/ 	.short	0x0380
        /*0062*/ 	.short	0x0014


	//----- nvinfo : EIATTR_SW_WAR
	.align		4
.L_326:
        /*0064*/ 	.byte	0x04, 0x36
        /*0066*/ 	.short	(.L_328 - .L_327)
.L_327:
        /*0068*/ 	.word	0x00000008
.L_328:


//--------------------- .nv.info._Z20DataExtSetRedft01_1dPfP6float2i --------------------------
	.section	.nv.info._Z20DataExtSetRedft01_1dPfP6float2i,"",@"SHT_CUDA_INFO"
	.sectionflags	@""
	.align	4


	//----- nvinfo : EIATTR_CUDA_API_VERSION
	.align		4
        /*0000*/ 	.byte	0x04, 0x37
        /*0002*/ 	.short	(.L_330 - .L_329)
.L_329:
        /*0004*/ 	.word	0x00000082


	//----- nvinfo : EIATTR_KPARAM_INFO
	.align		4
.L_330:
        /*0008*/ 	.byte	0x04, 0x17
        /*000a*/ 	.short	(.L_332 - .L_331)
.L_331:
        /*000c*/ 	.word	0x00000000
        /*0010*/ 	.short	0x0002
        /*0012*/ 	.short	0x0010
        /*0014*/ 	.byte	0x00, 0xf0, 0x11, 0x00


	//----- nvinfo : EIATTR_KPARAM_INFO
	.align		4
.L_332:
        /*0018*/ 	.byte	0x04, 0x17
        /*001a*/ 	.short	(.L_334 - .L_333)
.L_333:
        /*001c*/ 	.word	0x00000000
        /*0020*/ 	.short	0x0001
        /*0022*/ 	.short	0x0008
        /*0024*/ 	.byte	0x00, 0xf5, 0x21, 0x00


	//----- nvinfo : EIATTR_KPARAM_INFO
	.align		4
.L_334:
        /*0028*/ 	.byte	0x04, 0x17
        /*002a*/ 	.short	(.L_336 - .L_335)
.L_335:
        /*002c*/ 	.word	0x00000000
        /*0030*/ 	.short	0x0000
        /*0032*/ 	.short	0x0000
        /*0034*/ 	.byte	0x00, 0xf5, 0x21, 0x00


	//----- nvinfo : EIATTR_SPARSE_MMA_MASK
	.align		4
.L_336:
        /*0038*/ 	.byte	0x03, 0x50
        /*003a*/ 	.short	0x0000


	//----- nvinfo : EIATTR_MAXREG_COUNT
	.align		4
        /*003c*/ 	.byte	0x03, 0x1b
        /*003e*/ 	.short	0x00ff


	//----- nvinfo : EIATTR_MERCURY_ISA_VERSION
	.align		4
        /*0040*/ 	.byte	0x03, 0x5f
        /*0042*/ 	.short	0x0101


	//----- nvinfo : EIATTR_VRC_CTA_INIT_COUNT
	.align		4
        /*0044*/ 	.byte	0x02, 0x4a
	.zero		1
	.zero		1


	//----- nvinfo : EIATTR_EXIT_INSTR_OFFSETS
	.align		4
        /*0048*/ 	.byte	0x04, 0x1c
        /*004a*/ 	.short	(.L_338 - .L_337)


	//   ....[0]....
.L_337:
        /*004c*/ 	.word	0x00000070


	//   ....[1]....
        /*0050*/ 	.word	0x00000120


	//   ....[2]....
        /*0054*/ 	.word	0x00000190


	//----- nvinfo : EIATTR_CBANK_PARAM_SIZE
	.align		4
.L_338:
        /*0058*/ 	.byte	0x03, 0x19
        /*005a*/ 	.short	0x0014


	//----- nvinfo : EIATTR_PARAM_CBANK
	.align		4
        /*005c*/ 	.byte	0x04, 0x0a
        /*005e*/ 	.short	(.L_340 - .L_339)
	.align		4
.L_339:
        /*0060*/ 	.word	index@(.nv.constant0._Z20DataExtSetRedft01_1dPfP6float2i)
        /*0064*/ 	.short	0x0380
        /*0066*/ 	.short	0x0014


	//----- nvinfo : EIATTR_SW_WAR
	.align		4
.L_340:
        /*0068*/ 	.byte	0x04, 0x36
        /*006a*/ 	.short	(.L_342 - .L_341)
.L_341:
        /*006c*/ 	.word	0x00000008
.L_342:


//--------------------- .nv.info._Z20DataSubGetRedft10_1dP6float2Pfi --------------------------
	.section	.nv.info._Z20DataSubGetRedft10_1dP6float2Pfi,"",@"SHT_CUDA_INFO"
	.sectionflags	@""
	.align	4


	//----- nvinfo : EIATTR_CUDA_API_VERSION
	.align		4
        /*0000*/ 	.byte	0x04, 0x37
        /*0002*/ 	.short	(.L_344 - .L_343)
.L_343:
        /*0004*/ 	.word	0x00000082


	//----- nvinfo : EIATTR_KPARAM_INFO
	.align		4
.L_344:
        /*0008*/ 	.byte	0x04, 0x17
        /*000a*/ 	.short	(.L_346 - .L_345)
.L_345:
        /*000c*/ 	.word	0x00000000
        /*0010*/ 	.short	0x0002
        /*0012*/ 	.short	0x0010
        /*0014*/ 	.byte	0x00, 0xf0, 0x11, 0x00


	//----- nvinfo : EIATTR_KPARAM_INFO
	.align		4
.L_346:
        /*0018*/ 	.byte	0x04, 0x17
        /*001a*/ 	.short	(.L_348 - .L_347)
.L_347:
        /*001c*/ 	.word	0x00000000
        /*0020*/ 	.short	0x0001
        /*0022*/ 	.short	0x0008
        /*0024*/ 	.byte	0x00, 0xf5, 0x21, 0x00


	//----- nvinfo : EIATTR_KPARAM_INFO
	.align		4
.L_348:
        /*0028*/ 	.byte	0x04, 0x17
        /*002a*/ 	.short	(.L_350 - .L_349)
.L_349:
        /*002c*/ 	.word	0x00000000
        /*0030*/ 	.short	0x0000
        /*0032*/ 	.short	0x0000
        /*0034*/ 	.byte	0x00, 0xf5, 0x21, 0x00


	//----- nvinfo : EIATTR_SPARSE_MMA_MASK
	.align		4
.L_350:
        /*0038*/ 	.byte	0x03, 0x50
        /*003a*/ 	.short	0x0000


	//----- nvinfo : EIATTR_MAXREG_COUNT
	.align		4
        /*003c*/ 	.byte	0x03, 0x1b
        /*003e*/ 	.short	0x00ff


	//----- nvinfo : EIATTR_MERCURY_ISA_VERSION
	.align		4
        /*0040*/ 	.byte	0x03, 0x5f
        /*0042*/ 	.short	0x0101


	//----- nvinfo : EIATTR_VRC_CTA_INIT_COUNT
	.align		4
        /*0044*/ 	.byte	0x02, 0x4a
	.zero		1
	.zero		1


	//----- nvinfo : EIATTR_EXIT_INSTR_OFFSETS
	.align		4
        /*0048*/ 	.byte	0x04, 0x1c
        /*004a*/ 	.short	(.L_352 - .L_351)


	//   ....[0]....
.L_351:
        /*004c*/ 	.word	0x00000070


	//   ....[1]....
        /*0050*/ 	.word	0x000000f0


	//----- nvinfo : EIATTR_CBANK_PARAM_SIZE
	.align		4
.L_352:
        /*0054*/ 	.byte	0x03, 0x19
        /*0056*/ 	.short	0x0014


	//----- nvinfo : EIATTR_PARAM_CBANK
	.align		4
        /*0058*/ 	.byte	0x04, 0x0a
        /*005a*/ 	.short	(.L_354 - .L_353)
	.align		4
.L_353:
        /*005c*/ 	.word	index@(.nv.constant0._Z20DataSubGetRedft10_1dP6float2Pfi)
        /*0060*/ 	.short	0x0380
        /*0062*/ 	.short	0x0014


	//----- nvinfo : EIATTR_SW_WAR
	.align		4
.L_354:
        /*0064*/ 	.byte	0x04, 0x36
        /*0066*/ 	.short	(.L_356 - .L_355)
.L_355:
        /*0068*/ 	.word	0x00000008
.L_356:


//--------------------- .nv.info._Z20DataExtSetRedft10_1dPfP6float2i --------------------------
	.section	.nv.info._Z20DataExtSetRedft10_1dPfP6float2i,"",@"SHT_CUDA_INFO"
	.sectionflags	@""
	.align	4


	//----- nvinfo : EIATTR_CUDA_API_VERSION
	.align		4
        /*0000*/ 	.byte	0x04, 0x37
        /*0002*/ 	.short	(.L_358 - .L_357)
.L_357:
        /*0004*/ 	.word	0x00000082


	//----- nvinfo : EIATTR_KPARAM_INFO
	.align		4
.L_358:
        /*0008*/ 	.byte	0x04, 0x17
        /*000a*/ 	.short	(.L_360 - .L_359)
.L_359:
        /*000c*/ 	.word	0x00000000
        /*0010*/ 	.short	0x0002
        /*0012*/ 	.short	0x0010
        /*0014*/ 	.byte	0x00, 0xf0, 0x11, 0x00


	//----- nvinfo : EIATTR_KPARAM_INFO
	.align		4
.L_360:
        /*0018*/ 	.byte	0x04, 0x17
        /*001a*/ 	.short	(.L_362 - .L_361)
.L_361:
        /*001c*/ 	.word	0x00000000
        /*0020*/ 	.short	0x0001
        /*0022*/ 	.short	0x0008
        /*0024*/ 	.byte	0x00, 0xf5, 0x21, 0x00


	//----- nvinfo : EIATTR_KPARAM_INFO
	.align		4
.L_362:
        /*0028*/ 	.byte	0x04, 0x17
        /*002a*/ 	.short	(.L_364 - .L_363)
.L_363:
        /*002c*/ 	.word	0x00000000
        /*0030*/ 	.short	0x0000
        /*0032*/ 	.short	0x0000
        /*0034*/ 	.byte	0x00, 0xf5, 0x21, 0x00


	//----- nvinfo : EIATTR_SPARSE_MMA_MASK
	.align		4
.L_364:
        /*0038*/ 	.byte	0x03, 0x50
        /*003a*/ 	.short	0x0000


	//----- nvinfo : EIATTR_MAXREG_COUNT
	.align		4
        /*003c*/ 	.byte	0x03, 0x1b
        /*003e*/ 	.short	0x00ff


	//----- nvinfo : EIATTR_MERCURY_ISA_VERSION
	.align		4
        /*0040*/ 	.byte	0x03, 0x5f
        /*0042*/ 	.short	0x0101


	//----- nvinfo : EIATTR_VRC_CTA_INIT_COUNT
	.align		4
        /*0044*/ 	.byte	0x02, 0x4a
	.zero		1
	.zero		1


	//----- nvinfo : EIATTR_EXIT_INSTR_OFFSETS
	.align		4
        /*0048*/ 	.byte	0x04, 0x1c
        /*004a*/ 	.short	(.L_366 - .L_365)


	//   ....[0]....
.L_365:
        /*004c*/ 	.word	0x00000070


	//   ....[1]....
        /*0050*/ 	.word	0x00000160


	//----- nvinfo : EIATTR_CBANK_PARAM_SIZE
	.align		4
.L_366:
        /*0054*/ 	.byte	0x03, 0x19
        /*0056*/ 	.short	0x0014


	//----- nvinfo : EIATTR_PARAM_CBANK
	.align		4
        /*0058*/ 	.byte	0x04, 0x0a
        /*005a*/ 	.short	(.L_368 - .L_367)
	.align		4
.L_367:
        /*005c*/ 	.word	index@(.nv.constant0._Z20DataExtSetRedft10_1dPfP6float2i)
        /*0060*/ 	.short	0x0380
        /*0062*/ 	.short	0x0014


	//----- nvinfo : EIATTR_SW_WAR
	.align		4
.L_368:
        /*0064*/ 	.byte	0x04, 0x36
        /*0066*/ 	.short	(.L_370 - .L_369)
.L_369:
        /*0068*/ 	.word	0x00000008
.L_370:


//--------------------- .nv.info._Z20DataSubGetRedft00_1dP6float2Pfi --------------------------
	.section	.nv.info._Z20DataSubGetRedft00_1dP6float2Pfi,"",@"SHT_CUDA_INFO"
	.sectionflags	@""
	.align	4


	//----- nvinfo : EIATTR_CUDA_API_VERSION
	.align		4
        /*0000*/ 	.byte	0x04, 0x37
        /*0002*/ 	.short	(.L_372 - .L_371)
.L_371:
        /*0004*/ 	.word	0x00000082


	//----- nvinfo : EIATTR_KPARAM_INFO
	.align		4
.L_372:
        /*0008*/ 	.byte	0x04, 0x17
        /*000a*/ 	.short	(.L_374 - .L_373)
.L_373:
        /*000c*/ 	.word	0x00000000
        /*0010*/ 	.short	0x0002
        /*0012*/ 	.short	0x0010
        /*0014*/ 	.byte	0x00, 0xf0, 0x11, 0x00


	//----- nvinfo : EIATTR_KPARAM_INFO
	.align		4
.L_374:
        /*0018*/ 	.byte	0x04, 0x17
        /*001a*/ 	.short	(.L_376 - .L_375)
.L_375:
        /*001c*/ 	.word	0x00000000
        /*0020*/ 	.short	0x0001
        /*0022*/ 	.short	0x0008
        /*0024*/ 	.byte	0x00, 0xf5, 0x21, 0x00


	//----- nvinfo : EIATTR_KPARAM_INFO
	.align		4
.L_376:
        /*0028*/ 	.byte	0x04, 0x17
        /*002a*/ 	.short	(.L_378 - .L_377)
.L_377:
        /*002c*/ 	.word	0x00000000
        /*0030*/ 	.short	0x0000
        /*0032*/ 	.short	0x0000
        /*0034*/ 	.byte	0x00, 0xf5, 0x21, 0x00


	//----- nvinfo : EIATTR_SPARSE_MMA_MASK
	.align		4
.L_378:
        /*0038*/ 	.byte	0x03, 0x50
        /*003a*/ 	.short	0x0000


	//----- nvinfo : EIATTR_MAXREG_COUNT
	.align		4
        /*003c*/ 	.byte	0x03, 0x1b
        /*003e*/ 	.short	0x00ff


	//----- nvinfo : EIATTR_MERCURY_ISA_VERSION
	.align		4
        /*0040*/ 	.byte	0x03, 0x5f
        /*0042*/ 	.short	0x0101


	//----- nvinfo : EIATTR_VRC_CTA_INIT_COUNT
	.align		4
        /*0044*/ 	.byte	0x02, 0x4a
	.zero		1
	.zero		1


	//----- nvinfo : EIATTR_EXIT_INSTR_OFFSETS
	.align		4
        /*0048*/ 	.byte	0x04, 0x1c
        /*004a*/ 	.short	(.L_380 - .L_379)


	//   ....[0]....
.L_379:
        /*004c*/ 	.word	0x00000070


	//   ....[1]....
        /*0050*/ 	.word	0x000000f0


	//----- nvinfo : EIATTR_CBANK_PARAM_SIZE
	.align		4
.L_380:
        /*0054*/ 	.byte	0x03, 0x19
        /*0056*/ 	.short	0x0014


	//----- nvinfo : EIATTR_PARAM_CBANK
	.align		4
        /*0058*/ 	.byte	0x04, 0x0a
        /*005a*/ 	.short	(.L_382 - .L_381)
	.align		4
.L_381:
        /*005c*/ 	.word	index@(.nv.constant0._Z20DataSubGetRedft00_1dP6float2Pfi)
        /*0060*/ 	.short	0x0380
        /*0062*/ 	.short	0x0014


	//----- nvinfo : EIATTR_SW_WAR
	.align		4
.L_382:
        /*0064*/ 	.byte	0x04, 0x36
        /*0066*/ 	.short	(.L_384 - .L_383)
.L_383:
        /*0068*/ 	.word	0x00000008
.L_384:


//--------------------- .nv.info._Z20DataExtSetRedft00_1dPfP6float2i --------------------------
	.section	.nv.info._Z20DataExtSetRedft00_1dPfP6float2i,"",@"SHT_CUDA_INFO"
	.sectionflags	@""
	.align	4


	//----- nvinfo : EIATTR_CUDA_API_VERSION
	.align		4
        /*0000*/ 	.byte	0x04, 0x37
        /*0002*/ 	.short	(.L_386 - .L_385)
.L_385:
        /*0004*/ 	.word	0x00000082


	//----- nvinfo : EIATTR_KPARAM_INFO
	.align		4
.L_386:
        /*0008*/ 	.byte	0x04, 0x17
        /*000a*/ 	.short	(.L_388 - .L_387)
.L_387:
        /*000c*/ 	.word	0x00000000
        /*0010*/ 	.short	0x0002
        /*0012*/ 	.short	0x0010
        /*0014*/ 	.byte	0x00, 0xf0, 0x11, 0x00


	//----- nvinfo : EIATTR_KPARAM_INFO
	.align		4
.L_388:
        /*0018*/ 	.byte	0x04, 0x17
        /*001a*/ 	.short	(.L_390 - .L_389)
.L_389:
        /*001c*/ 	.word	0x00000000
        /*0020*/ 	.short	0x0001
        /*0022*/ 	.short	0x0008
        /*0024*/ 	.byte	0x00, 0xf5, 0x21, 0x00


	//----- nvinfo : EIATTR_KPARAM_INFO
	.align		4
.L_390:
        /*0028*/ 	.byte	0x04, 0x17
        /*002a*/ 	.short	(.L_392 - .L_391)
.L_391:
        /*002c*/ 	.word	0x00000000
        /*0030*/ 	.short	0x0000
        /*0032*/ 	.short	0x0000
        /*0034*/ 	.byte	0x00, 0xf5, 0x21, 0x00


	//----- nvinfo : EIATTR_SPARSE_MMA_MASK
	.align		4
.L_392:
        /*0038*/ 	.byte	0x03, 0x50
        /*003a*/ 	.short	0x0000


	//----- nvinfo : EIATTR_MAXREG_COUNT
	.align		4
        /*003c*/ 	.byte	0x03, 0x1b
        /*003e*/ 	.short	0x00ff


	//----- nvinfo : EIATTR_MERCURY_ISA_VERSION
	.align		4
        /*0040*/ 	.byte	0x03, 0x5f
        /*0042*/ 	.short	0x0101


	//----- nvinfo : EIATTR_VRC_CTA_INIT_COUNT
	.align		4
        /*0044*/ 	.byte	0x02, 0x4a
	.zero		1
	.zero		1


	//----- nvinfo : EIATTR_EXIT_INSTR_OFFSETS
	.align		4
        /*0048*/ 	.byte	0x04, 0x1c
        /*004a*/ 	.short	(.L_394 - .L_393)


	//   ....[0]....
.L_393:
        /*004c*/ 	.word	0x00000070


	//   ....[1]....
        /*0050*/ 	.word	0x00000120


	//   ....[2]....
        /*0054*/ 	.word	0x00000190


	//----- nvinfo : EIATTR_CBANK_PARAM_SIZE
	.align		4
.L_394:
        /*0058*/ 	.byte	0x03, 0x19
        /*005a*/ 	.short	0x0014


	//----- nvinfo : EIATTR_PARAM_CBANK
	.align		4
        /*005c*/ 	.byte	0x04, 0x0a
        /*005e*/ 	.short	(.L_396 - .L_395)
	.align		4
.L_395:
        /*0060*/ 	.word	index@(.nv.constant0._Z20DataExtSetRedft00_1dPfP6float2i)
        /*0064*/ 	.short	0x0380
        /*0066*/ 	.short	0x0014


	//----- nvinfo : EIATTR_SW_WAR
	.align		4
.L_396:
        /*0068*/ 	.byte	0x04, 0x36
        /*006a*/ 	.short	(.L_398 - .L_397)
.L_397:
        /*006c*/ 	.word	0x00000008
.L_398:


//--------------------- .nv.info._Z18dst1_idct2_1d_postPfS_i --------------------------
	.section	.nv.info._Z18dst1_idct2_1d_postPfS_i,"",@"SHT_CUDA_INFO"
	.sectionflags	@""
	.align	4


	//----- nvinfo : EIATTR_CUDA_API_VERSION
	.align		4
        /*0000*/ 	.byte	0x04, 0x37
        /*0002*/ 	.short	(.L_400 - .L_399)
.L_399:
        /*0004*/ 	.word	0x00000082


	//----- nvinfo : EIATTR_KPARAM_INFO
	.align		4
.L_400:
        /*0008*/ 	.byte	0x04, 0x17
        /*000a*/ 	.short	(.L_402 - .L_401)
.L_401:
        /*000c*/ 	.word	0x00000000
        /*0010*/ 	.short	0x0002
        /*0012*/ 	.short	0x0010
        /*0014*/ 	.byte	0x00, 0xf0, 0x11, 0x00


	//----- nvinfo : EIATTR_KPARAM_INFO
	.align		4
.L_402:
        /*0018*/ 	.byte	0x04, 0x17
        /*001a*/ 	.short	(.L_404 - .L_403)
.L_403:
        /*001c*/ 	.word	0x00000000
        /*0020*/ 	.short	0x0001
        /*0022*/ 	.short	0x0008
        /*0024*/ 	.byte	0x00, 0xf5, 0x21, 0x00


	//----- nvinfo : EIATTR_KPARAM_INFO
	.align		4
.L_404:
        /*0028*/ 	.byte	0x04, 0x17
        /*002a*/ 	.short	(.L_406 - .L_405)
.L_405:
        /*002c*/ 	.word	0x00000000
        /*0030*/ 	.short	0x0000
        /*0032*/ 	.short	0x0000
        /*0034*/ 	.byte	0x00, 0xf5, 0x21, 0x00


	//----- nvinfo : EIATTR_SPARSE_MMA_MASK
	.align		4
.L_406:
        /*0038*/ 	.byte	0x03, 0x50
        /*003a*/ 	.short	0x0000


	//----- nvinfo : EIATTR_MAXREG_COUNT
	.align		4
        /*003c*/ 	.byte	0x03, 0x1b
        /*003e*/ 	.short	0x00ff


	//----- nvinfo : EIATTR_MERCURY_ISA_VERSION
	.align		4
        /*0040*/ 	.byte	0x03, 0x5f
        /*0042*/ 	.short	0x0101


	//----- nvinfo : EIATTR_VRC_CTA_INIT_COUNT
	.align		4
        /*0044*/ 	.byte	0x02, 0x4a
	.zero		1
	.zero		1


	//----- nvinfo : EIATTR_EXIT_INSTR_OFFSETS
	.align		4
        /*0048*/ 	.byte	0x04, 0x1c
        /*004a*/ 	.short	(.L_408 - .L_407)


	//   ....[0]....
.L_407:
        /*004c*/ 	.word	0x00000260


	//----- nvinfo : EIATTR_CRS_STACK_SIZE
	.align		4
.L_408:
        /*0050*/ 	.byte	0x04, 0x1e
        /*0052*/ 	.short	(.L_410 - .L_409)
.L_409:
        /*0054*/ 	.word	0x00000000


	//----- nvinfo : EIATTR_CBANK_PARAM_SIZE
	.align		4
.L_410:
        /*0058*/ 	.byte	0x03, 0x19
        /*005a*/ 	.short	0x0014


	//----- nvinfo : EIATTR_PARAM_CBANK
	.align		4
        /*005c*/ 	.byte	0x04, 0x0a
        /*005e*/ 	.short	(.L_412 - .L_411)
	.align		4
.L_411:
        /*0060*/ 	.word	index@(.nv.constant0._Z18dst1_idct2_1d_postPfS_i)
        /*0064*/ 	.short	0x0380
        /*0066*/ 	.short	0x0014


	//----- nvinfo : EIATTR_SW_WAR
	.align		4
.L_412:
        /*0068*/ 	.byte	0x04, 0x36
        /*006a*/ 	.short	(.L_414 - .L_413)
.L_413:
        /*006c*/ 	.word	0x00000008
.L_414:


//--------------------- .nv.info._Z17dst1_idct2_1d_prePfS_fi --------------------------
	.section	.nv.info._Z17dst1_idct2_1d_prePfS_fi,"",@"SHT_CUDA_INFO"
	.sectionflags	@""
	.align	4


	//----- nvinfo : EIATTR_CUDA_API_VERSION
	.align		4
        /*0000*/ 	.byte	0x04, 0x37
        /*0002*/ 	.short	(.L_416 - .L_415)
.L_415:
        /*0004*/ 	.word	0x00000082


	//----- nvinfo : EIATTR_KPARAM_INFO
	.align		4
.L_416:
        /*0008*/ 	.byte	0x04, 0x17
        /*000a*/ 	.short	(.L_418 - .L_417)
.L_417:
        /*000c*/ 	.word	0x00000000
        /*0010*/ 	.short	0x0003
        /*0012*/ 	.short	0x0014
        /*0014*/ 	.byte	0x00, 0xf0, 0x11, 0x00


	//----- nvinfo : EIATTR_KPARAM_INFO
	.align		4
.L_418:
        /*0018*/ 	.byte	0x04, 0x17
        /*001a*/ 	.short	(.L_420 - .L_419)
.L_419:
        /*001c*/ 	.word	0x00000000
        /*0020*/ 	.short	0x0002
        /*0022*/ 	.short	0x0010
        /*0024*/ 	.byte	0x00, 0xf0, 0x11, 0x00


	//----- nvinfo : EIATTR_KPARAM_INFO
	.align		4
.L_420:
        /*0028*/ 	.byte	0x04, 0x17
        /*002a*/ 	.short	(.L_422 - .L_421)
.L_421:
        /*002c*/ 	.word	0x00000000
        /*0030*/ 	.short	0x0001
        /*0032*/ 	.short	0x0008
        /*0034*/ 	.byte	0x00, 0xf5, 0x21, 0x00


	//----- nvinfo : EIATTR_KPARAM_INFO
	.align		4
.L_422:
        /*0038*/ 	.byte	0x04, 0x17
        /*003a*/ 	.short	(.L_424 - .L_423)
.L_423:
        /*003c*/ 	.word	0x00000000
        /*0040*/ 	.short	0x0000
        /*0042*/ 	.short	0x0000
        /*0044*/ 	.byte	0x00, 0xf5, 0x21, 0x00


	//----- nvinfo : EIATTR_SPARSE_MMA_MASK
	.align		4
.L_424:
        /*0048*/ 	.byte	0x03, 0x50
        /*004a*/ 	.short	0x0000


	//----- nvinfo : EIATTR_MAXREG_COUNT
	.align		4
        /*004c*/ 	.byte	0x03, 0x1b
        /*004e*/ 	.short	0x00ff


	//----- nvinfo : EIATTR_MERCURY_ISA_VERSION
	.align		4
        /*0050*/ 	.byte	0x03, 0x5f
        /*0052*/ 	.short	0x0101


	//----- nvinfo : EIATTR_VRC_CTA_INIT_COUNT
	.align		4
        /*0054*/ 	.byte	0x02, 0x4a
	.zero		1
	.zero		1


	//----- nvinfo : EIATTR_EXIT_INSTR_OFFSETS
	.align		4
        /*0058*/ 	.byte	0x04, 0x1c
        /*005a*/ 	.short	(.L_426 - .L_425)


	//   ....[0]....
.L_425:
        /*005c*/ 	.word	0x00000290


	//----- nvinfo : EIATTR_CRS_STACK_SIZE
	.align		4
.L_426:
        /*0060*/ 	.byte	0x04, 0x1e
        /*0062*/ 	.short	(.L_428 - .L_427)
.L_427:
        /*0064*/ 	.word	0x00000000


	//----- nvinfo : EIATTR_CBANK_PARAM_SIZE
	.align		4
.L_428:
        /*0068*/ 	.byte	0x03, 0x19
        /*006a*/ 	.short	0x0018


	//----- nvinfo : EIATTR_PARAM_CBANK
	.align		4
        /*006c*/ 	.byte	0x04, 0x0a
        /*006e*/ 	.short	(.L_430 - .L_429)
	.align		4
.L_429:
        /*0070*/ 	.word	index@(.nv.constant0._Z17dst1_idct2_1d_prePfS_fi)
        /*0074*/ 	.short	0x0380
        /*0076*/ 	.short	0x0018


	//----- nvinfo : EIATTR_SW_WAR
	.align		4
.L_430:
        /*0078*/ 	.byte	0x04, 0x36
        /*007a*/ 	.short	(.L_432 - .L_431)
.L_431:
        /*007c*/ 	.word	0x00000008
.L_432:


//--------------------- .nv.info._Z18dct1_idst2_1d_postPfS_i --------------------------
	.section	.nv.info._Z18dct1_idst2_1d_postPfS_i,"",@"SHT_CUDA_INFO"
	.sectionflags	@""
	.align	4


	//----- nvinfo : EIATTR_CUDA_API_VERSION
	.align		4
        /*0000*/ 	.byte	0x04, 0x37
        /*0002*/ 	.short	(.L_434 - .L_433)
.L_433:
        /*0004*/ 	.word	0x00000082


	//----- nvinfo : EIATTR_KPARAM_INFO
	.align		4
.L_434:
        /*0008*/ 	.byte	0x04, 0x17
        /*000a*/ 	.short	(.L_436 - .L_435)
.L_435:
        /*000c*/ 	.word	0x00000000
        /*0010*/ 	.short	0x0002
        /*0012*/ 	.short	0x0010
        /*0014*/ 	.byte	0x00, 0xf0, 0x11, 0x00


	//----- nvinfo : EIATTR_KPARAM_INFO
	.align		4
.L_436:
        /*0018*/ 	.byte	0x04, 0x17
        /*001a*/ 	.short	(.L_438 - .L_437)
.L_437:
        /*001c*/ 	.word	0x00000000
        /*0020*/ 	.short	0x0001
        /*0022*/ 	.short	0x0008
        /*0024*/ 	.byte	0x00, 0xf5, 0x21, 0x00


	//----- nvinfo : EIATTR_KPARAM_INFO
	.align		4
.L_438:
        /*0028*/ 	.byte	0x04, 0x17
        /*002a*/ 	.short	(.L_440 - .L_439)
.L_439:
        /*002c*/ 	.word	0x00000000
        /*0030*/ 	.short	0x0000
        /*0032*/ 	.short	0x0000
        /*0034*/ 	.byte	0x00, 0xf5, 0x21, 0x00


	//----- nvinfo : EIATTR_SPARSE_MMA_MASK
	.align		4
.L_440:
        /*0038*/ 	.byte	0x03, 0x50
        /*003a*/ 	.short	0x0000


	//----- nvinfo : EIATTR_MAXREG_COUNT
	.align		4
        /*003c*/ 	.byte	0x03, 0x1b
        /*003e*/ 	.short	0x00ff


	//----- nvinfo : EIATTR_MERCURY_ISA_VERSION
	.align		4
        /*0040*/ 	.byte	0x03, 0x5f
        /*0042*/ 	.short	0x0101


	//----- nvinfo : EIATTR_VRC_CTA_INIT_COUNT
	.align		4
        /*0044*/ 	.byte	0x02, 0x4a
	.zero		1
	.zero		1


	//----- nvinfo : EIATTR_EXIT_INSTR_OFFSETS
	.align		4
        /*0048*/ 	.byte	0x04, 0x1c
        /*004a*/ 	.short	(.L_442 - .L_441)


	//   ....[0]....
.L_441:
        /*004c*/ 	.word	0x00000250


	//----- nvinfo : EIATTR_CRS_STACK_SIZE
	.align		4
.L_442:
        /*0050*/ 	.byte	0x04, 0x1e
        /*0052*/ 	.short	(.L_444 - .L_443)
.L_443:
        /*0054*/ 	.word	0x00000000


	//----- nvinfo : EIATTR_CBANK_PARAM_SIZE
	.align		4
.L_444:
        /*0058*/ 	.byte	0x03, 0x19
        /*005a*/ 	.short	0x0014


	//----- nvinfo : EIATTR_PARAM_CBANK
	.align		4
        /*005c*/ 	.byte	0x04, 0x0a
        /*005e*/ 	.short	(.L_446 - .L_445)
	.align		4
.L_445:
        /*0060*/ 	.word	index@(.nv.constant0._Z18dct1_idst2_1d_postPfS_i)
        /*0064*/ 	.short	0x0380
        /*0066*/ 	.short	0x0014


	//----- nvinfo : EIATTR_SW_WAR
	.align		4
.L_446:
        /*0068*/ 	.byte	0x04, 0x36
        /*006a*/ 	.short	(.L_448 - .L_447)
.L_447:
        /*006c*/ 	.word	0x00000008
.L_448:


//--------------------- .nv.info._Z17dct1_idst2_1d_prePfS_fi --------------------------
	.section	.nv.info._Z17dct1_idst2_1d_prePfS_fi,"",@"SHT_CUDA_INFO"
	.sectionflags	@""
	.align	4


	//----- nvinfo : EIATTR_CUDA_API_VERSION
	.align		4
        /*0000*/ 	.byte	0x04, 0x37
        /*0002*/ 	.short	(.L_450 - .L_449)
.L_449:
        /*0004*/ 	.word	0x00000082


	//----- nvinfo : EIATTR_KPARAM_INFO
	.align		4
.L_450:
        /*0008*/ 	.byte	0x04, 0x17
        /*000a*/ 	.short	(.L_452 - .L_451)
.L_451:
        /*000c*/ 	.word	0x00000000
        /*0010*/ 	.short	0x0003
        /*0012*/ 	.short	0x0014
        /*0014*/ 	.byte	0x00, 0xf0, 0x11, 0x00


	//----- nvinfo : EIATTR_KPARAM_INFO
	.align		4
.L_452:
        /*0018*/ 	.byte	0x04, 0x17
        /*001a*/ 	.short	(.L_454 - .L_453)
.L_453:
        /*001c*/ 	.word	0x00000000
        /*0020*/ 	.short	0x0002
        /*0022*/ 	.short	0x0010
        /*0024*/ 	.byte	0x00, 0xf0, 0x11, 0x00


	//----- nvinfo : EIATTR_KPARAM_INFO
	.align		4
.L_454:
        /*0028*/ 	.byte	0x04, 0x17
        /*002a*/ 	.short	(.L_456 - .L_455)
.L_455:
        /*002c*/ 	.word	0x00000000
        /*0030*/ 	.short	0x0001
        /*0032*/ 	.short	0x0008
        /*0034*/ 	.byte	0x00, 0xf5, 0x21, 0x00


	//----- nvinfo : EIATTR_KPARAM_INFO
	.align		4
.L_456:
        /*0038*/ 	.byte	0x04, 0x17
        /*003a*/ 	.short	(.L_458 - .L_457)
.L_457:
        /*003c*/ 	.word	0x00000000
        /*0040*/ 	.short	0x0000
        /*0042*/ 	.short	0x0000
        /*0044*/ 	.byte	0x00, 0xf5, 0x21, 0x00


	//----- nvinfo : EIATTR_SPARSE_MMA_MASK
	.align		4
.L_458:
        /*0048*/ 	.byte	0x03, 0x50
        /*004a*/ 	.short	0x0000


	//----- nvinfo : EIATTR_MAXREG_COUNT
	.align		4
        /*004c*/ 	.byte	0x03, 0x1b
        /*004e*/ 	.short	0x00ff


	//----- nvinfo : EIATTR_MERCURY_ISA_VERSION
	.align		4
        /*0050*/ 	.byte	0x03, 0x5f
        /*0052*/ 	.short	0x0101


	//----- nvinfo : EIATTR_VRC_CTA_INIT_COUNT
	.align		4
        /*0054*/ 	.byte	0x02, 0x4a
	.zero		1
	.zero		1


	//----- nvinfo : EIATTR_EXIT_INSTR_OFFSETS
	.align		4
        /*0058*/ 	.byte	0x04, 0x1c
        /*005a*/ 	.short	(.L_460 - .L_459)


	//   ....[0]....
.L_459:
        /*005c*/ 	.word	0x000000b0


	//   ....[1]....
        /*0060*/ 	.word	0x00000270


	//----- nvinfo : EIATTR_CRS_STACK_SIZE
	.align		4
.L_460:
        /*0064*/ 	.byte	0x04, 0x1e
        /*0066*/ 	.short	(.L_462 - .L_461)
.L_461:
        /*0068*/ 	.word	0x00000000


	//----- nvinfo : EIATTR_CBANK_PARAM_SIZE
	.align		4
.L_462:
        /*006c*/ 	.byte	0x03, 0x19
        /*006e*/ 	.short	0x0018


	//----- nvinfo : EIATTR_PARAM_CBANK
	.align		4
        /*0070*/ 	.byte	0x04, 0x0a
        /*0072*/ 	.short	(.L_464 - .L_463)
	.align		4
.L_463:
        /*0074*/ 	.word	index@(.nv.constant0._Z17dct1_idst2_1d_prePfS_fi)
        /*0078*/ 	.short	0x0380
        /*007a*/ 	.short	0x0018


	//----- nvinfo : EIATTR_SW_WAR
	.align		4
.L_464:
        /*007c*/ 	.byte	0x04, 0x36
        /*007e*/ 	.short	(.L_466 - .L_465)
.L_465:
        /*0080*/ 	.word	0x00000008
.L_466:


//--------------------- .nv.info._Z18dst2_idct1_1d_postPfS_i --------------------------
	.section	.nv.info._Z18dst2_idct1_1d_postPfS_i,"",@"SHT_CUDA_INFO"
	.sectionflags	@""
	.align	4


	//----- nvinfo : EIATTR_CUDA_API_VERSION
	.align		4
        /*0000*/ 	.byte	0x04, 0x37
        /*0002*/ 	.short	(.L_468 - .L_467)
.L_467:
        /*0004*/ 	.word	0x00000082


	//----- nvinfo : EIATTR_KPARAM_INFO
	.align		4
.L_468:
        /*0008*/ 	.byte	0x04, 0x17
        /*000a*/ 	.short	(.L_470 - .L_469)
.L_469:
        /*000c*/ 	.word	0x00000000
        /*0010*/ 	.short	0x0002
        /*0012*/ 	.short	0x0010
        /*0014*/ 	.byte	0x00, 0xf0, 0x11, 0x00


	//----- nvinfo : EIATTR_KPARAM_INFO
	.align		4
.L_470:
        /*0018*/ 	.byte	0x04, 0x17
        /*001a*/ 	.short	(.L_472 - .L_471)
.L_471:
        /*001c*/ 	.word	0x00000000
        /*0020*/ 	.short	0x0001
        /*0022*/ 	.short	0x0008
        /*0024*/ 	.byte	0x00, 0xf5, 0x21, 0x00


	//----- nvinfo : EIATTR_KPARAM_INFO
	.align		4
.L_472:
        /*0028*/ 	.byte	0x04, 0x17
        /*002a*/ 	.short	(.L_474 - .L_473)
.L_473:
        /*002c*/ 	.word	0x00000000
        /*0030*/ 	.short	0x0000
        /*0032*/ 	.short	0x0000
        /*0034*/ 	.byte	0x00, 0xf5, 0x21, 0x00


	//----- nvinfo : EIATTR_SPARSE_MMA_MASK
	.align		4
.L_474:
        /*0038*/ 	.byte	0x03, 0x50
        /*003a*/ 	.short	0x0000


	//----- nvinfo : EIATTR_MAXREG_COUNT
	.align		4
        /*003c*/ 	.byte	0x03, 0x1b
        /*003e*/ 	.short	0x00ff


	//----- nvinfo : EIATTR_MERCURY_ISA_VERSION
	.align		4
        /*0040*/ 	.byte	0x03, 0x5f
        /*0042*/ 	.short	0x0101


	//----- nvinfo : EIATTR_VRC_CTA_INIT_COUNT
	.align		4
        /*0044*/ 	.byte	0x02, 0x4a
	.zero		1
	.zero		1


	//----- nvinfo : EIATTR_EXIT_INSTR_OFFSETS
	.align		4
        /*0048*/ 	.byte	0x04, 0x1c
        /*004a*/ 	.short	(.L_476 - .L_475)


	//   ....[0]....
.L_475:
        /*004c*/ 	.word	0x00000070


	//   ....[1]....
        /*0050*/ 	.word	0x000001e0


	//----- nvinfo : EIATTR_CRS_STACK_SIZE
	.align		4
.L_476:
        /*0054*/ 	.byte	0x04, 0x1e
        /*0056*/ 	.short	(.L_478 - .L_477)
.L_477:
        /*0058*/ 	.word	0x00000000


	//----- nvinfo : EIATTR_CBANK_PARAM_SIZE
	.align		4
.L_478:
        /*005c*/ 	.byte	0x03, 0x19
        /*005e*/ 	.short	0x0014


	//----- nvinfo : EIATTR_PARAM_CBANK
	.align		4
        /*0060*/ 	.byte	0x04, 0x0a
        /*0062*/ 	.short	(.L_480 - .L_479)
	.align		4
.L_479:
        /*0064*/ 	.word	index@(.nv.constant0._Z18dst2_idct1_1d_postPfS_i)
        /*0068*/ 	.short	0x0380
        /*006a*/ 	.short	0x0014


	//----- nvinfo : EIATTR_SW_WAR
	.align		4
.L_480:
        /*006c*/ 	.byte	0x04, 0x36
        /*006e*/ 	.short	(.L_482 - .L_481)
.L_481:
        /*0070*/ 	.word	0x00000008
.L_482:


//--------------------- .nv.info._Z17dst2_idct1_1d_prePfS_fi --------------------------
	.section	.nv.info._Z17dst2_idct1_1d_prePfS_fi,"",@"SHT_CUDA_INFO"
	.sectionflags	@""
	.align	4


	//----- nvinfo : EIATTR_CUDA_API_VERSION
	.align		4
        /*0000*/ 	.byte	0x04, 0x37
        /*0002*/ 	.short	(.L_484 - .L_483)
.L_483:
        /*0004*/ 	.word	0x00000082


	//----- nvinfo : EIATTR_KPARAM_INFO
	.align		4
.L_484:
        /*0008*/ 	.byte	0x04, 0x17
        /*000a*/ 	.short	(.L_486 - .L_485)
.L_485:
        /*000c*/ 	.word	0x00000000
        /*0010*/ 	.short	0x0003
        /*0012*/ 	.short	0x0014
        /*0014*/ 	.byte	0x00, 0xf0, 0x11, 0x00


	//----- nvinfo : EIATTR_KPARAM_INFO
	.align		4
.L_486:
        /*0018*/ 	.byte	0x04, 0x17
        /*001a*/ 	.short	(.L_488 - .L_487)
.L_487:
        /*001c*/ 	.word	0x00000000
        /*0020*/ 	.short	0x0002
        /*0022*/ 	.short	0x0010
        /*0024*/ 	.byte	0x00, 0xf0, 0x11, 0x00


	//----- nvinfo : EIATTR_KPARAM_INFO
	.align		4
.L_488:
        /*0028*/ 	.byte	0x04, 0x17
        /*002a*/ 	.short	(.L_490 - .L_489)
.L_489:
        /*002c*/ 	.word	0x00000000
        /*0030*/ 	.short	0x0001
        /*0032*/ 	.short	0x0008
        /*0034*/ 	.byte	0x00, 0xf5, 0x21, 0x00


	//----- nvinfo : EIATTR_KPARAM_INFO
	.align		4
.L_490:
        /*0038*/ 	.byte	0x04, 0x17
        /*003a*/ 	.short	(.L_492 - .L_491)
.L_491:
        /*003c*/ 	.word	0x00000000
        /*0040*/ 	.short	0x0000
        /*0042*/ 	.short	0x0000
        /*0044*/ 	.byte	0x00, 0xf5, 0x21, 0x00


	//----- nvinfo : EIATTR_SPARSE_MMA_MASK
	.align		4
.L_492:
        /*0048*/ 	.byte	0x03, 0x50
        /*004a*/ 	.short	0x0000


	//----- nvinfo : EIATTR_MAXREG_COUNT
	.align		4
        /*004c*/ 	.byte	0x03, 0x1b
        /*004e*/ 	.short	0x00ff


	//----- nvinfo : EIATTR_MERCURY_ISA_VERSION
	.align		4
        /*0050*/ 	.byte	0x03, 0x5f
        /*0052*/ 	.short	0x0101


	//----- nvinfo : EIATTR_VRC_CTA_INIT_COUNT
	.align		4
        /*0054*/ 	.byte	0x02, 0x4a
	.zero		1
	.zero		1


	//----- nvinfo : EIATTR_EXIT_INSTR_OFFSETS
	.align		4
        /*0058*/ 	.byte	0x04, 0x1c
        /*005a*/ 	.short	(.L_494 - .L_493)


	//   ....[0]....
.L_493:
        /*005c*/ 	.word	0x000000a0


	//   ....[1]....
        /*0060*/ 	.word	0x00000260


	//----- nvinfo : EIATTR_CRS_STACK_SIZE
	.align		4
.L_494:
        /*0064*/ 	.byte	0x04, 0x1e
        /*0066*/ 	.short	(.L_496 - .L_495)
.L_495:
        /*0068*/ 	.word	0x00000000


	//----- nvinfo : EIATTR_CBANK_PARAM_SIZE
	.align		4
.L_496:
        /*006c*/ 	.byte	0x03, 0x19
        /*006e*/ 	.short	0x0018


	//----- nvinfo : EIATTR_PARAM_CBANK
	.align		4
        /*0070*/ 	.byte	0x04, 0x0a
        /*0072*/ 	.short	(.L_498 - .L_497)
	.align		4
.L_497:
        /*0074*/ 	.word	index@(.nv.constant0._Z17dst2_idct1_1d_prePfS_fi)
        /*0078*/ 	.short	0x0380
        /*007a*/ 	.short	0x0018


	//----- nvinfo : EIATTR_SW_WAR
	.align		4
.L_498:
        /*007c*/ 	.byte	0x04, 0x36
        /*007e*/ 	.short	(.L_500 - .L_499)
.L_499:
        /*0080*/ 	.word	0x00000008
.L_500:


//--------------------- .nv.info._Z18dct2_idst1_1d_postPfS_i --------------------------
	.section	.nv.info._Z18dct2_idst1_1d_postPfS_i,"",@"SHT_CUDA_INFO"
	.sectionflags	@""
	.align	4


	//----- nvinfo : EIATTR_CUDA_API_VERSION
	.align		4
        /*0000*/ 	.byte	0x04, 0x37
        /*0002*/ 	.short	(.L_502 - .L_501)
.L_501:
        /*0004*/ 	.word	0x00000082


	//----- nvinfo : EIATTR_KPARAM_INFO
	.align		4
.L_502:
        /*0008*/ 	.byte	0x04, 0x17
        /*000a*/ 	.short	(.L_504 - .L_503)
.L_503:
        /*000c*/ 	.word	0x00000000
        /*0010*/ 	.short	0x0002
        /*0012*/ 	.short	0x0010
        /*0014*/ 	.byte	0x00, 0xf0, 0x11, 0x00


	//----- nvinfo : EIATTR_KPARAM_INFO
	.align		4
.L_504:
        /*0018*/ 	.byte	0x04, 0x17
        /*001a*/ 	.short	(.L_506 - .L_505)
.L_505:
        /*001c*/ 	.word	0x00000000
        /*0020*/ 	.short	0x0001
        /*0022*/ 	.short	0x0008
        /*0024*/ 	.byte	0x00, 0xf5, 0x21, 0x00


	//----- nvinfo : EIATTR_KPARAM_INFO
	.align		4
.L_506:
        /*0028*/ 	.byte	0x04, 0x17
        /*002a*/ 	.short	(.L_508 - .L_507)
.L_507:
        /*002c*/ 	.word	0x00000000
        /*0030*/ 	.short	0x0000
        /*0032*/ 	.short	0x0000
        /*0034*/ 	.byte	0x00, 0xf5, 0x21, 0x00


	//----- nvinfo : EIATTR_SPARSE_MMA_MASK
	.align		4
.L_508:
        /*0038*/ 	.byte	0x03, 0x50
        /*003a*/ 	.short	0x0000


	//----- nvinfo : EIATTR_MAXREG_COUNT
	.align		4
        /*003c*/ 	.byte	0x03, 0x1b
        /*003e*/ 	.short	0x00ff


	//----- nvinfo : EIATTR_MERCURY_ISA_VERSION
	.align		4
        /*0040*/ 	.byte	0x03, 0x5f
        /*0042*/ 	.short	0x0101


	//----- nvinfo : EIATTR_VRC_CTA_INIT_COUNT
	.align		4
        /*0044*/ 	.byte	0x02, 0x4a
	.zero		1
	.zero		1


	//----- nvinfo : EIATTR_EXIT_INSTR_OFFSETS
	.align		4
        /*0048*/ 	.byte	0x04, 0x1c
        /*004a*/ 	.short	(.L_510 - .L_509)


	//   ....[0]....
.L_509:
        /*004c*/ 	.word	0x00000250


	//----- nvinfo : EIATTR_CRS_STACK_SIZE
	.align		4
.L_510:
        /*0050*/ 	.byte	0x04, 0x1e
        /*0052*/ 	.short	(.L_512 - .L_511)
.L_511:
        /*0054*/ 	.word	0x00000000


	//----- nvinfo : EIATTR_CBANK_PARAM_SIZE
	.align		4
.L_512:
        /*0058*/ 	.byte	0x03, 0x19
        /*005a*/ 	.short	0x0014


	//----- nvinfo : EIATTR_PARAM_CBANK
	.align		4
        /*005c*/ 	.byte	0x04, 0x0a
        /*005e*/ 	.short	(.L_514 - .L_513)
	.align		4
.L_513:
        /*0060*/ 	.word	index@(.nv.constant0._Z18dct2_idst1_1d_postPfS_i)
        /*0064*/ 	.short	0x0380
        /*0066*/ 	.short	0x0014


	//----- nvinfo : EIATTR_SW_WAR
	.align		4
.L_514:
        /*0068*/ 	.byte	0x04, 0x36
        /*006a*/ 	.short	(.L_516 - .L_515)
.L_515:
        /*006c*/ 	.word	0x00000008
.L_516:


//--------------------- .nv.info._Z17dct2_idst1_1d_prePfS_fi --------------------------
	.section	.nv.info._Z17dct2_idst1_1d_prePfS_fi,"",@"SHT_CUDA_INFO"
	.sectionflags	@""
	.align	4


	//----- nvinfo : EIATTR_CUDA_API_VERSION
	.align		4
        /*0000*/ 	.byte	0x04, 0x37
        /*0002*/ 	.short	(.L_518 - .L_517)
.L_517:
        /*0004*/ 	.word	0x00000082


	//----- nvinfo : EIATTR_KPARAM_INFO
	.align		4
.L_518:
        /*0008*/ 	.byte	0x04, 0x17
        /*000a*/ 	.short	(.L_520 - .L_519)
.L_519:
        /*000c*/ 	.word	0x00000000
        /*0010*/ 	.short	0x0003
        /*0012*/ 	.short	0x0014
        /*0014*/ 	.byte	0x00, 0xf0, 0x11, 0x00


	//----- nvinfo : EIATTR_KPARAM_INFO
	.align		4
.L_520:
        /*0018*/ 	.byte	0x04, 0x17
        /*001a*/ 	.short	(.L_522 - .L_521)
.L_521:
        /*001c*/ 	.word	0x00000000
        /*0020*/ 	.short	0x0002
        /*0022*/ 	.short	0x0010
        /*0024*/ 	.byte	0x00, 0xf0, 0x11, 0x00


	//----- nvinfo : EIATTR_KPARAM_INFO
	.align		4
.L_522:
        /*0028*/ 	.byte	0x04, 0x17
        /*002a*/ 	.short	(.L_524 - .L_523)
.L_523:
        /*002c*/ 	.word	0x00000000
        /*0030*/ 	.short	0x0001
        /*0032*/ 	.short	0x0008
        /*0034*/ 	.byte	0x00, 0xf5, 0x21, 0x00


	//----- nvinfo : EIATTR_KPARAM_INFO
	.align		4
.L_524:
        /*0038*/ 	.byte	0x04, 0x17
        /*003a*/ 	.short	(.L_526 - .L_525)
.L_525:
        /*003c*/ 	.word	0x00000000
        /*0040*/ 	.short	0x0000
        /*0042*/ 	.short	0x0000
        /*0044*/ 	.byte	0x00, 0xf5, 0x21, 0x00


	//----- nvinfo : EIATTR_SPARSE_MMA_MASK
	.align		4
.L_526:
        /*0048*/ 	.byte	0x03, 0x50
        /*004a*/ 	.short	0x0000


	//----- nvinfo : EIATTR_MAXREG_COUNT
	.align		4
        /*004c*/ 	.byte	0x03, 0x1b
        /*004e*/ 	.short	0x00ff


	//----- nvinfo : EIATTR_MERCURY_ISA_VERSION
	.align		4
        /*0050*/ 	.byte	0x03, 0x5f
        /*0052*/ 	.short	0x0101


	//----- nvinfo : EIATTR_VRC_CTA_INIT_COUNT
	.align		4
        /*0054*/ 	.byte	0x02, 0x4a
	.zero		1
	.zero		1


	//----- nvinfo : EIATTR_EXIT_INSTR_OFFSETS
	.align		4
        /*0058*/ 	.byte	0x04, 0x1c
        /*005a*/ 	.short	(.L_528 - .L_527)


	//   ....[0]....
.L_527:
        /*005c*/ 	.word	0x000000b0


	//   ....[1]....
        /*0060*/ 	.word	0x00000270


	//----- nvinfo : EIATTR_CRS_STACK_SIZE
	.align		4
.L_528:
        /*0064*/ 	.byte	0x04, 0x1e
        /*0066*/ 	.short	(.L_530 - .L_529)
.L_529:
        /*0068*/ 	.word	0x00000000


	//----- nvinfo : EIATTR_CBANK_PARAM_SIZE
	.align		4
.L_530:
        /*006c*/ 	.byte	0x03, 0x19
        /*006e*/ 	.short	0x0018


	//----- nvinfo : EIATTR_PARAM_CBANK
	.align		4
        /*0070*/ 	.byte	0x04, 0x0a
        /*0072*/ 	.short	(.L_532 - .L_531)
	.align		4
.L_531:
        /*0074*/ 	.word	index@(.nv.constant0._Z17dct2_idst1_1d_prePfS_fi)
        /*0078*/ 	.short	0x0380
        /*007a*/ 	.short	0x0018


	//----- nvinfo : EIATTR_SW_WAR
	.align		4
.L_532:
        /*007c*/ 	.byte	0x04, 0x36
        /*007e*/ 	.short	(.L_534 - .L_533)
.L_533:
        /*0080*/ 	.word	0x00000008
.L_534:


//--------------------- .nv.callgraph             --------------------------
	.section	.nv.callgraph,"",@"SHT_CUDA_CALLGRAPH"
	.align	4
	.sectionentsize	8
	.align		4
        /*0000*/ 	.word	0x00000000
	.align		4
        /*0004*/ 	.word	0xffffffff
	.align		4
        /*0008*/ 	.word	0x00000000
	.align		4
        /*000c*/ 	.word	0xfffffffe
	.align		4
        /*0010*/ 	.word	0x00000000
	.align		4
        /*0014*/ 	.word	0xfffffffd
	.align		4
        /*0018*/ 	.word	0x00000000
	.align		4
        /*001c*/ 	.word	0xfffffffc


//--------------------- .nv.constant4             --------------------------
	.section	.nv.constant4,"a",@progbits
	.align	8
	.align		8
.nv.constant4:
        /*0000*/ 	.dword	__cudart_i2opi_f


//--------------------- .text._Z17PhaseShiftBack_1dP6float2S0_i --------------------------
	.section	.text._Z17PhaseShiftBack_1dP6float2S0_i,"ax",@progbits
	.align	128
.text._Z17PhaseShiftBack_1dP6float2S0_i:
        .type           _Z17PhaseShiftBack_1dP6float2S0_i,@function
        .size           _Z17PhaseShiftBack_1dP6float2S0_i,(.L_x_202 - _Z17PhaseShiftBack_1dP6float2S0_i)
        .other          _Z17PhaseShiftBack_1dP6float2S0_i,@"STO_CUDA_ENTRY STV_DEFAULT"
_Z17PhaseShiftBack_1dP6float2S0_i:
[----:B------:R-:W0:Y:S01]  /*0000*/  LDC R1, c[0x0][0x37c] ;  /* 0x0000df00ff017b82 */ /* 0x000e220000000800 */
[----:B------:R-:W1:Y:S07]  /*0010*/  S2R R3, SR_TID.X ;  /* 0x0000000000037919 */ /* 0x000e6e0000002100 */
[----:B------:R-:W1:Y:S01]  /*0020*/  S2UR UR5, SR_CTAID.X ;  /* 0x00000000000579c3 */ /* 0x000e620000002500 */
[----:B------:R-:W2:Y:S01]  /*0030*/  LDCU UR4, c[0x0][0x390] ;  /* 0x00007200ff0477ac */ /* 0x000ea20008000800 */
[----:B0-----:R-:W-:-:S06]  /*0040*/  VIADD R1, R1, 0xffffffe0 ;  /* 0xffffffe001017836 */ /* 0x001fcc0000000000 */
[----:B------:R-:W1:Y:S02]  /*0050*/  LDC R12, c[0x0][0x360] ;  /* 0x0000d800ff0c7b82 */ /* 0x000e640000000800 */
[----:B-1----:R-:W-:-:S05]  /*0060*/  IMAD R12, R12, UR5, R3 ;  /* 0x000000050c0c7c24 */ /* 0x002fca000f8e0203 */
[----:B--2---:R-:W-:-:S13]  /*0070*/  ISETP.GE.AND P0, PT, R12, UR4, PT ;  /* 0x000000040c007c0c */ /* 0x004fda000bf06270 */
[----:B------:R-:W-:Y:S05]  /*0080*/  @P0 EXIT ;  /* 0x000000000000094d */ /* 0x000fea0003800000 */
[----:B------:R-:W-:Y:S01]  /*0090*/  ULEA.HI UR4, UR4, UR4, URZ, 0x1 ;  /* 0x0000000404047291 */ /* 0x000fe2000f8f08ff */
[----:B------:R-:W-:Y:S01]  /*00a0*/  BSSY.RECONVERGENT B0, `(.L_x_0) ;  /* 0x000002c000007945 */ /* 0x000fe20003800200 */
[----:B------:R-:W0:Y:S02]  /*00b0*/  LDCU.64 UR6, c[0x0][0x358] ;  /* 0x00006b00ff0677ac */ /* 0x000e240008000a00 */
[----:B------:R-:W-:-:S06]  /*00c0*/  USHF.R.S32.HI UR4, URZ, 0x1, UR4 ;  /* 0x00000001ff047899 */ /* 0x000fcc0008011404 */
[----:B------:R-:W-:-:S13]  /*00d0*/  ISETP.GE.AND P0, PT, R12, UR4, PT ;  /* 0x000000040c007c0c */ /* 0x000fda000bf06270 */
[----:B0-----:R-:W-:Y:S05]  /*00e0*/  @P0 BRA `(.L_x_1) ;  /* 0x0000000000480947 */ /* 0x001fea0003800000 */
[----:B------:R-:W-:Y:S01]  /*00f0*/  I2FP.F32.S32 R3, UR4 ;  /* 0x0000000400037c45 */ /* 0x000fe20008201400 */
[----:B------:R-:W-:Y:S01]  /*0100*/  BSSY.RECONVERGENT B1, `(.L_x_2) ;  /* 0x000000f000017945 */ /* 0x000fe20003800200 */
[----:B------:R-:W-:Y:S02]  /*0110*/  I2FP.F32.S32 R0, R12 ;  /* 0x0000000c00007245 */ /* 0x000fe40000201400 */
[----:B------:R-:W0:Y:S03]  /*0120*/  MUFU.RCP R2, R3 ;  /* 0x0000000300027308 */ /* 0x000e260000001000 */
[----:B------:R-:W-:-:S04]  /*0130*/  FMUL R0, R0, 4 ;  /* 0x4080000000007820 */ /* 0x000fc80000400000 */
[----:B------:R-:W-:-:S04]  /*0140*/  FMUL R0, R0, 0.78539818525314331055 ;  /* 0x3f490fdb00007820 */ /* 0x000fc80000400000 */
[----:B------:R-:W1:Y:S01]  /*0150*/  FCHK P0, R0, R3 ;  /* 0x0000000300007302 */ /* 0x000e620000000000 */
[----:B0-----:R-:W-:-:S04]  /*0160*/  FFMA R5, -R3, R2, 1 ;  /* 0x3f80000003057423 */ /* 0x001fc80000000102 */
[----:B------:R-:W-:-:S04]  /*0170*/  FFMA R5, R2, R5, R2 ;  /* 0x0000000502057223 */ /* 0x000fc80000000002 */
[----:B------:R-:W-:-:S04]  /*0180*/  FFMA R2, R0, R5, RZ ;  /* 0x0000000500027223 */ /* 0x000fc800000000ff */
[----:B------:R-:W-:-:S04]  /*0190*/  FFMA R4, -R3, R2, R0 ;  /* 0x0000000203047223 */ /* 0x000fc80000000100 */
[----:B------:R-:W-:Y:S01]  /*01a0*/  FFMA R2, R5, R4, R2 ;  /* 0x0000000405027223 */ /* 0x000fe20000000002 */
[----:B-1----:R-:W-:Y:S06]  /*01b0*/  @!P0 BRA `(.L_x_3) ;  /* 0x00000000000c8947 */ /* 0x002fec0003800000 */
[----:B------:R-:W-:-:S07]  /*01c0*/  MOV R2, 0x1e0 ;  /* 0x000001e000027802 */ /* 0x000fce0000000f00 */
[----:B------:R-:W-:Y:S05]  /*01d0*/  CALL.REL.NOINC `($__internal_0_$__cuda_sm3x_div_rn_noftz_f32_slowpath) ;  /* 0x00000014007c7944 */ /* 0x000fea0003c00000 */
[----:B------:R-:W-:-:S07]  /*01e0*/  IMAD.MOV.U32 R2, RZ, RZ, R0 ;  /* 0x000000ffff027224 */ /* 0x000fce00078e0000 */
.L_x_3:
[----:B------:R-:W-:Y:S05]  /*01f0*/  BSYNC.RECONVERGENT B1 ;  /* 0x0000000000017941 */ /* 0x000fea0003800200 */
.L_x_2:
[----:B------:R-:W-:Y:S05]  /*0200*/  BRA `(.L_x_4) ;  /* 0x0000000000547947 */ /* 0x000fea0003800000 */
.L_x_1:
[----:B------:R-:W-:Y:S01]  /*0210*/  I2FP.F32.S32 R4, UR4 ;  /* 0x0000000400047c45 */ /* 0x000fe20008201400 */
[----:B------:R-:W-:Y:S01]  /*0220*/  VIADD R0, R12, -UR4 ;  /* 0x800000040c007c36 */ /* 0x000fe20008000000 */
[----:B------:R-:W-:Y:S02]  /*0230*/  BSSY.RECONVERGENT B1, `(.L_x_5) ;  /* 0x0000011000017945 */ /* 0x000fe40003800200 */
[----:B------:R-:W0:Y:S02]  /*0240*/  MUFU.RCP R5, R4 ;  /* 0x0000000400057308 */ /* 0x000e240000001000 */
[----:B------:R-:W-:-:S05]  /*0250*/  I2FP.F32.S32 R0, R0 ;  /* 0x0000000000007245 */ /* 0x000fca0000201400 */
        /* <DEDUP_REMOVED lines=9> */
[----:B------:R-:W-:Y:S01]  /*02f0*/  IMAD.MOV.U32 R0, RZ, RZ, R3 ;  /* 0x000000ffff007224 */ /* 0x000fe200078e0003 */
[----:B------:R-:W-:Y:S01]  /*0300*/  MOV R2, 0x330 ;  /* 0x0000033000027802 */ /* 0x000fe20000000f00 */
[----:B------:R-:W-:-:S07]  /*0310*/  IMAD.MOV.U32 R3, RZ, RZ, R4 ;  /* 0x000000ffff037224 */ /* 0x000fce00078e0004 */
[----:B------:R-:W-:Y:S05]  /*0320*/  CALL.REL.NOINC `($__internal_0_$__cuda_sm3x_div_rn_noftz_f32_slowpath) ;  /* 0x0000001400287944 */ /* 0x000fea0003c00000 */
[----:B------:R-:W-:-:S07]  /*0330*/  IMAD.MOV.U32 R2, RZ, RZ, R0 ;  /* 0x000000ffff027224 */ /* 0x000fce00078e0000 */
.L_x_6:
[----:B------:R-:W-:Y:S05]  /*0340*/  BSYNC.RECONVERGENT B1 ;  /* 0x0000000000017941 */ /* 0x000fea0003800200 */
.L_x_5:
[----:B------:R-:W-:-:S07]  /*0350*/  FADD R2, R2, -3.1415927410125732422 ;  /* 0xc0490fdb02027421 */ /* 0x000fce0000000000 */
.L_x_4:
[----:B------:R-:W-:Y:S05]  /*0360*/  BSYNC.RECONVERGENT B0 ;  /* 0x0000000000007941 */ /* 0x000fea0003800200 */
.L_x_0:
[----:B------:R-:W0:Y:S02]  /*0370*/  LDC.64 R6, c[0x0][0x380] ;  /* 0x0000e000ff067b82 */ /* 0x000e240000000a00 */
[----:B0-----:R-:W-:-:S05]  /*0380*/  IMAD.WIDE R6, R12, 0x8, R6 ;  /* 0x000000080c067825 */ /* 0x001fca00078e0206 */
[----:B------:R0:W5:Y:S01]  /*0390*/  LDG.E R22, desc[UR6][R6.64] ;  /* 0x0000000606167981 */ /* 0x000162000c1e1900 */
[----:B------:R-:W-:Y:S01]  /*03a0*/  FMUL R9, R2, 0.5 ;  /* 0x3f00000002097820 */ /* 0x000fe20000400000 */
[----:B------:R-:W-:Y:S03]  /*03b0*/  BSSY.RECONVERGENT B0, `(.L_x_7) ;  /* 0x0000042000007945 */ /* 0x000fe60003800200 */
[C---:B------:R-:W-:Y:S01]  /*03c0*/  FMUL R0, R9.reuse, 0.63661974668502807617 ;  /* 0x3f22f98309007820 */ /* 0x040fe20000400000 */
[----:B------:R-:W-:-:S05]  /*03d0*/  FSETP.GE.AND P0, PT, |R9|, 105615, PT ;  /* 0x47ce47800900780b */ /* 0x000fca0003f06200 */
[----:B------:R-:W1:Y:S02]  /*03e0*/  F2I.NTZ R0, R0 ;  /* 0x0000000000007305 */ /* 0x000e640000203100 */
[----:B-1----:R-:W-:Y:S01]  /*03f0*/  I2FP.F32.S32 R10, R0 ;  /* 0x00000000000a7245 */ /* 0x002fe20000201400 */
[----:B------:R-:W-:-:S04]  /*0400*/  IMAD.MOV.U32 R8, RZ, RZ, R0 ;  /* 0x000000ffff087224 */ /* 0x000fc800078e0000 */
[----:B------:R-:W-:-:S04]  /*0410*/  FFMA R3, R10, -1.5707962512969970703, R9 ;  /* 0xbfc90fda0a037823 */ /* 0x000fc80000000009 */
[----:B------:R-:W-:-:S04]  /*0420*/  FFMA R3, R10, -7.5497894158615963534e-08, R3 ;  /* 0xb3a221680a037823 */ /* 0x000fc80000000003 */
[----:B------:R-:W-:-:S04]  /*0430*/  FFMA R10, R10, -5.3903029534742383927e-15, R3 ;  /* 0xa7c234c50a0a7823 */ /* 0x000fc80000000003 */
[----:B------:R-:W-:Y:S01]  /*0440*/  IMAD.MOV.U32 R2, RZ, RZ, R10 ;  /* 0x000000ffff027224 */ /* 0x000fe200078e000a */
[----:B0-----:R-:W-:Y:S06]  /*0450*/  @!P0 BRA `(.L_x_8) ;  /* 0x0000000000dc8947 */ /* 0x001fec0003800000 */
[----:B------:R-:W-:-:S13]  /*0460*/  FSETP.NEU.AND P0, PT, |R9|, +INF , PT ;  /* 0x7f8000000900780b */ /* 0x000fda0003f0d200 */
[----:B------:R-:W-:Y:S01]  /*0470*/  @!P0 FMUL R2, RZ, R9 ;  /* 0x00000009ff028220 */ /* 0x000fe20000400000 */
[----:B------:R-:W-:Y:S01]  /*0480*/  @!P0 IMAD.MOV.U32 R0, RZ, RZ, RZ ;  /* 0x000000ffff008224 */ /* 0x000fe200078e00ff */
[----:B------:R-:W-:Y:S06]  /*0490*/  @!P0 BRA `(.L_x_8) ;  /* 0x0000000000cc8947 */ /* 0x000fec0003800000 */
[----:B------:R-:W-:Y:S01]  /*04a0*/  IMAD.SHL.U32 R2, R9, 0x100, RZ ;  /* 0x0000010009027824 */ /* 0x000fe200078e00ff */
[----:B------:R-:W0:Y:S01]  /*04b0*/  LDCU.64 UR8, c[0x4][URZ] ;  /* 0x01000000ff0877ac */ /* 0x000e220008000a00 */
[----:B------:R-:W-:Y:S02]  /*04c0*/  IMAD.MOV.U32 R14, RZ, RZ, RZ ;  /* 0x000000ffff0e7224 */ /* 0x000fe400078e00ff */
[----:B------:R-:W-:Y:S01]  /*04d0*/  IMAD.MOV.U32 R0, RZ, RZ, R1 ;  /* 0x000000ffff007224 */ /* 0x000fe200078e0001 */
[----:B------:R-:W-:Y:S01]  /*04e0*/  LOP3.LUT R13, R2, 0x80000000, RZ, 0xfc, !PT ;  /* 0x80000000020d7812 */ /* 0x000fe200078efcff */
[----:B------:R-:W-:Y:S01]  /*04f0*/  UMOV UR5, URZ ;  /* 0x000000ff00057c82 */ /* 0x000fe20008000000 */
[----:B------:R-:W-:-:S05]  /*0500*/  UMOV UR4, URZ ;  /* 0x000000ff00047c82 */ /* 0x000fca0008000000 */
.L_x_9:
[----:B0-----:R-:W-:Y:S02]  /*0510*/  IMAD.U32 R4, RZ, RZ, UR8 ;  /* 0x00000008ff047e24 */ /* 0x001fe4000f8e00ff */
[----:B------:R-:W-:-:S05]  /*0520*/  IMAD.U32 R5, RZ, RZ, UR9 ;  /* 0x00000009ff057e24 */ /* 0x000fca000f8e00ff */
[----:B------:R-:W2:Y:S01]  /*0530*/  LDG.E.CONSTANT R2, desc[UR6][R4.64] ;  /* 0x0000000604027981 */ /* 0x000ea2000c1e9900 */
[----:B------:R-:W-:Y:S02]  /*0540*/  UIADD3 UR8, UP0, UPT, UR8, 0x4, URZ ;  /* 0x0000000408087890 */ /* 0x000fe4000ff1e0ff */
[----:B------:R-:W-:Y:S02]  /*0550*/  UIADD3 UR4, UPT, UPT, UR4, 0x1, URZ ;  /* 0x0000000104047890 */ /* 0x000fe4000fffe0ff */
[----:B------:R-:W-:Y:S02]  /*0560*/  UIADD3.X UR9, UPT, UPT, URZ, UR9, URZ, UP0, !UPT ;  /* 0x00000009ff097290 */ /* 0x000fe400087fe4ff */
[----:B------:R-:W-:Y:S01]  /*0570*/  UISETP.NE.AND UP0, UPT, UR4, 0x6, UPT ;  /* 0x000000060400788c */ /* 0x000fe2000bf05270 */
[----:B--2---:R-:W-:-:S03]  /*0580*/  IMAD.WIDE.U32 R2, R2, R13, RZ ;  /* 0x0000000d02027225 */ /* 0x004fc600078e00ff */
[----:B------:R-:W-:-:S04]  /*0590*/  IADD3 R11, P0, PT, R2, R14, RZ ;  /* 0x0000000e020b7210 */ /* 0x000fc80007f1e0ff */
[----:B------:R-:W-:Y:S01]  /*05a0*/  IADD3.X R14, PT, PT, R3, UR5, RZ, P0, !PT ;  /* 0x00000005030e7c10 */ /* 0x000fe200087fe4ff */
[----:B------:R0:W-:Y:S02]  /*05b0*/  STL [R0], R11 ;  /* 0x0000000b00007387 */ /* 0x0001e40000100800 */
[----:B0-----:R-:W-:Y:S01]  /*05c0*/  VIADD R0, R0, 0x4 ;  /* 0x0000000400007836 */ /* 0x001fe20000000000 */
[----:B------:R-:W-:Y:S06]  /*05d0*/  BRA.U UP0, `(.L_x_9) ;  /* 0xfffffffd00cc7547 */ /* 0x000fec000b83ffff */
[----:B------:R-:W-:Y:S01]  /*05e0*/  SHF.R.U32.HI R4, RZ, 0x17, R9 ;  /* 0x00000017ff047819 */ /* 0x000fe20000011609 */
[----:B------:R0:W-:Y:S03]  /*05f0*/  STL [R1+0x18], R14 ;  /* 0x0000180e01007387 */ /* 0x0001e60000100800 */
[C---:B------:R-:W-:Y:S02]  /*0600*/  LOP3.LUT R0, R4.reuse, 0xe0, RZ, 0xc0, !PT ;  /* 0x000000e004007812 */ /* 0x040fe400078ec0ff */
[----:B------:R-:W-:-:S03]  /*0610*/  LOP3.LUT P0, RZ, R4, 0x1f, RZ, 0xc0, !PT ;  /* 0x0000001f04ff7812 */ /* 0x000fc6000780c0ff */
[----:B------:R-:W-:-:S05]  /*0620*/  VIADD R0, R0, 0xffffff80 ;  /* 0xffffff8000007836 */ /* 0x000fca0000000000 */
[----:B------:R-:W-:-:S05]  /*0630*/  SHF.R.U32.HI R0, RZ, 0x5, R0 ;  /* 0x00000005ff007819 */ /* 0x000fca0000011600 */
[----:B------:R-:W-:-:S05]  /*0640*/  IMAD R5, R0, -0x4, R1 ;  /* 0xfffffffc00057824 */ /* 0x000fca00078e0201 */
[----:B------:R-:W2:Y:S04]  /*0650*/  LDL R0, [R5+0x18] ;  /* 0x0000180005007983 */ /* 0x000ea80000100800 */
[----:B------:R-:W2:Y:S04]  /*0660*/  LDL R3, [R5+0x14] ;  /* 0x0000140005037983 */ /* 0x000ea80000100800 */
[----:B------:R-:W3:Y:S01]  /*0670*/  @P0 LDL R2, [R5+0x10] ;  /* 0x0000100005020983 */ /* 0x000ee20000100800 */
[----:B------:R-:W-:Y:S01]  /*0680*/  LOP3.LUT R4, R4, 0x1f, RZ, 0xc0, !PT ;  /* 0x0000001f04047812 */ /* 0x000fe200078ec0ff */
[----:B------:R-:W-:Y:S01]  /*0690*/  UMOV UR4, 0x54442d19 ;  /* 0x54442d1900047882 */ /* 0x000fe20000000000 */
[----:B------:R-:W-:-:S02]  /*06a0*/  UMOV UR5, 0x3bf921fb ;  /* 0x3bf921fb00057882 */ /* 0x000fc40000000000 */
[-C--:B--2---:R-:W-:Y:S02]  /*06b0*/  @P0 SHF.L.W.U32.HI R0, R3, R4.reuse, R0 ;  /* 0x0000000403000219 */ /* 0x084fe40000010e00 */
[----:B---3--:R-:W-:Y:S02]  /*06c0*/  @P0 SHF.L.W.U32.HI R3, R2, R4, R3 ;  /* 0x0000000402030219 */ /* 0x008fe40000010e03 */
[----:B------:R-:W-:Y:S02]  /*06d0*/  ISETP.GE.AND P0, PT, R9, RZ, PT ;  /* 0x000000ff0900720c */ /* 0x000fe40003f06270 */
[C---:B------:R-:W-:Y:S01]  /*06e0*/  SHF.L.W.U32.HI R2, R3.reuse, 0x2, R0 ;  /* 0x0000000203027819 */ /* 0x040fe20000010e00 */
[----:B------:R-:W-:-:S03]  /*06f0*/  IMAD.SHL.U32 R3, R3, 0x4, RZ ;  /* 0x0000000403037824 */ /* 0x000fc600078e00ff */
[----:B------:R-:W-:Y:S02]  /*0700*/  SHF.R.S32.HI R4, RZ, 0x1f, R2 ;  /* 0x0000001fff047819 */ /* 0x000fe40000011402 */
[----:B------:R-:W-:Y:S02]  /*0710*/  LOP3.LUT R11, R2, R9, RZ, 0x3c, !PT ;  /* 0x00000009020b7212 */ /* 0x000fe400078e3cff */
[C---:B------:R-:W-:Y:S02]  /*0720*/  LOP3.LUT R16, R4.reuse, R3, RZ, 0x3c, !PT ;  /* 0x0000000304107212 */ /* 0x040fe400078e3cff */
[----:B------:R-:W-:Y:S02]  /*0730*/  LOP3.LUT R17, R4, R2, RZ, 0x3c, !PT ;  /* 0x0000000204117212 */ /* 0x000fe400078e3cff */
[----:B------:R-:W-:Y:S02]  /*0740*/  SHF.R.U32.HI R3, RZ, 0x1e, R0 ;  /* 0x0000001eff037819 */ /* 0x000fe40000011600 */
[----:B------:R-:W-:-:S02]  /*0750*/  ISETP.GE.AND P1, PT, R11, RZ, PT ;  /* 0x000000ff0b00720c */ /* 0x000fc40003f26270 */
[----:B------:R-:W1:Y:S01]  /*0760*/  I2F.F64.S64 R16, R16 ;  /* 0x0000001000107312 */ /* 0x000e620000301c00 */
[----:B------:R-:W-:-:S05]  /*0770*/  LEA.HI R0, R2, R3, RZ, 0x1 ;  /* 0x0000000302007211 */ /* 0x000fca00078f08ff */
[----:B------:R-:W-:-:S04]  /*0780*/  IMAD.MOV R2, RZ, RZ, -R0 ;  /* 0x000000ffff027224 */ /* 0x000fc800078e0a00 */
[----:B------:R-:W-:Y:S01]  /*0790*/  @!P0 IMAD.MOV.U32 R0, RZ, RZ, R2 ;  /* 0x000000ffff008224 */ /* 0x000fe200078e0002 */
[----:B-1----:R-:W-:-:S10]  /*07a0*/  DMUL R4, R16, UR4 ;  /* 0x0000000410047c28 */ /* 0x002fd40008000000 */
[----:B------:R-:W1:Y:S02]  /*07b0*/  F2F.F32.F64 R4, R4 ;  /* 0x0000000400047310 */ /* 0x000e640000301000 */
[----:B01----:R-:W-:-:S07]  /*07c0*/  FSEL R2, -R4, R4, !P1 ;  /* 0x0000000404027208 */ /* 0x003fce0004800100 */
.L_x_8:
[----:B------:R-:W-:Y:S05]  /*07d0*/  BSYNC.RECONVERGENT B0 ;  /* 0x0000000000007941 */ /* 0x000fea0003800200 */
.L_x_7:
[----:B------:R0:W5:Y:S01]  /*07e0*/  LDG.E R11, desc[UR6][R6.64+0x4] ;  /* 0x00000406060b7981 */ /* 0x000162000c1e1900 */
[----:B------:R-:W-:Y:S02]  /*07f0*/  IMAD.MOV.U32 R14, RZ, RZ, 0x37cbac00 ;  /* 0x37cbac00ff0e7424 */ /* 0x000fe400078e00ff */
[----:B------:R-:W-:Y:S01]  /*0800*/  FMUL R3, R2, R2 ;  /* 0x0000000202037220 */ /* 0x000fe20000400000 */
[----:B------:R-:W-:Y:S01]  /*0810*/  LOP3.LUT R4, R0, 0x1, RZ, 0xc0, !PT ;  /* 0x0000000100047812 */ /* 0x000fe200078ec0ff */
[----:B------:R-:W-:Y:S01]  /*0820*/  IMAD.MOV.U32 R15, RZ, RZ, 0x3c0885e4 ;  /* 0x3c0885e4ff0f7424 */ /* 0x000fe200078e00ff */
[----:B------:R-:W-:Y:S01]  /*0830*/  BSSY.RECONVERGENT B0, `(.L_x_10) ;  /* 0x000004b000007945 */ /* 0x000fe20003800200 */
[----:B------:R-:W-:Y:S01]  /*0840*/  FFMA R5, R3, R14, -0.0013887860113754868507 ;  /* 0xbab607ed03057423 */ /* 0x000fe2000000000e */
[----:B------:R-:W-:Y:S01]  /*0850*/  ISETP.NE.U32.AND P0, PT, R4, 0x1, PT ;  /* 0x000000010400780c */ /* 0x000fe20003f05070 */
[----:B------:R-:W-:Y:S02]  /*0860*/  VIADD R0, R0, 0x1 ;  /* 0x0000000100007836 */ /* 0x000fe40000000000 */
[----:B------:R-:W-:Y:S01]  /*0870*/  IMAD.MOV.U32 R16, RZ, RZ, 0x3e2aaaa8 ;  /* 0x3e2aaaa8ff107424 */ /* 0x000fe200078e00ff */
[----:B------:R-:W-:Y:S01]  /*0880*/  FSEL R4, R5, -0.00019574658654164522886, P0 ;  /* 0xb94d415305047808 */ /* 0x000fe20000000000 */
[----:B------:R-:W-:Y:S01]  /*0890*/  IMAD.MOV.U32 R13, RZ, RZ, R10 ;  /* 0x000000ffff0d7224 */ /* 0x000fe200078e000a */
[----:B------:R-:W-:-:S02]  /*08a0*/  FSEL R18, R15, 0.041666727513074874878, !P0 ;  /* 0x3d2aaabb0f127808 */ /* 0x000fc40004000000 */
[----:B------:R-:W-:Y:S02]  /*08b0*/  LOP3.LUT P1, RZ, R0, 0x2, RZ, 0xc0, !PT ;  /* 0x0000000200ff7812 */ /* 0x000fe4000782c0ff */
[----:B------:R-:W-:Y:S01]  /*08c0*/  FSEL R5, -R16, -0.4999999701976776123, !P0 ;  /* 0xbeffffff10057808 */ /* 0x000fe20004000100 */
[----:B------:R-:W-:Y:S01]  /*08d0*/  FFMA R4, R3, R4, R18 ;  /* 0x0000000403047223 */ /* 0x000fe20000000012 */
[----:B------:R-:W-:Y:S02]  /*08e0*/  FSEL R0, R2, 1, !P0 ;  /* 0x3f80000002007808 */ /* 0x000fe40004000000 */
[----:B------:R-:W-:Y:S01]  /*08f0*/  FSETP.GE.AND P0, PT, |R9|, 105615, PT ;  /* 0x47ce47800900780b */ /* 0x000fe20003f06200 */
[C---:B------:R-:W-:Y:S02]  /*0900*/  FFMA R4, R3.reuse, R4, R5 ;  /* 0x0000000403047223 */ /* 0x040fe40000000005 */
[----:B------:R-:W-:-:S04]  /*0910*/  FFMA R3, R3, R0, RZ ;  /* 0x0000000003037223 */ /* 0x000fc800000000ff */
[----:B------:R-:W-:Y:S01]  /*0920*/  FFMA R3, R3, R4, R0 ;  /* 0x0000000403037223 */ /* 0x000fe20000000000 */
[----:B------:R-:W-:-:S03]  /*0930*/  IMAD.MOV.U32 R0, RZ, RZ, R8 ;  /* 0x000000ffff007224 */ /* 0x000fc600078e0008 */
[----:B------:R-:W-:-:S04]  /*0940*/  @P1 FADD R3, RZ, -R3 ;  /* 0x80000003ff031221 */ /* 0x000fc80000000000 */
[----:B-----5:R-:W-:Y:S01]  /*0950*/  FMUL R22, R22, R3 ;  /* 0x0000000316167220 */ /* 0x020fe20000400000 */
        /* <DEDUP_REMOVED lines=12> */
.L_x_12:
        /* <DEDUP_REMOVED lines=25> */
[----:B------:R-:W-:Y:S01]  /*0bb0*/  UMOV UR5, 0x3bf921fb ;  /* 0x3bf921fb00057882 */ /* 0x000fe20000000000 */
[----:B------:R-:W-:-:S02]  /*0bc0*/  ISETP.GE.AND P1, PT, R9, RZ, PT ;  /* 0x000000ff0900720c */ /* 0x000fc40003f26270 */
[-C--:B--2---:R-:W-:Y:S02]  /*0bd0*/  @P0 SHF.L.W.U32.HI R0, R3, R4.reuse, R0 ;  /* 0x0000000403000219 */ /* 0x084fe40000010e00 */
[----:B---3--:R-:W-:-:S04]  /*0be0*/  @P0 SHF.L.W.U32.HI R3, R2, R4, R3 ;  /* 0x0000000402030219 */ /* 0x008fc80000010e03 */
        /* <DEDUP_REMOVED lines=15> */
.L_x_11:
[----:B------:R-:W-:Y:S05]  /*0ce0*/  BSYNC.RECONVERGENT B0 ;  /* 0x0000000000007941 */ /* 0x000fea0003800200 */
.L_x_10:
[----:B------:R-:W-:Y:S01]  /*0cf0*/  FMUL R5, R13, R13 ;  /* 0x0000000d0d057220 */ /* 0x000fe20000400000 */
[C---:B------:R-:W-:Y:S01]  /*0d00*/  LOP3.LUT R2, R0.reuse, 0x1, RZ, 0xc0, !PT ;  /* 0x0000000100027812 */ /* 0x040fe200078ec0ff */
[----:B------:R-:W-:Y:S01]  /*0d10*/  IMAD.MOV.U32 R18, RZ, RZ, 0x3d2aaabb ;  /* 0x3d2aaabbff127424 */ /* 0x000fe200078e00ff */
[----:B------:R-:W-:Y:S01]  /*0d20*/  LOP3.LUT P1, RZ, R0, 0x2, RZ, 0xc0, !PT ;  /* 0x0000000200ff7812 */ /* 0x000fe2000782c0ff */
[----:B------:R-:W-:Y:S01]  /*0d30*/  FFMA R4, R5, R14, -0.0013887860113754868507 ;  /* 0xbab607ed05047423 */ /* 0x000fe2000000000e */
[----:B------:R-:W-:Y:S01]  /*0d40*/  ISETP.NE.U32.AND P0, PT, R2, 0x1, PT ;  /* 0x000000010200780c */ /* 0x000fe20003f05070 */
[----:B------:R-:W-:Y:S01]  /*0d50*/  IMAD.MOV.U32 R17, RZ, RZ, 0x3effffff ;  /* 0x3effffffff117424 */ /* 0x000fe200078e00ff */
[----:B------:R-:W0:Y:S02]  /*0d60*/  LDC.64 R2, c[0x0][0x388] ;  /* 0x0000e200ff027b82 */ /* 0x000e240000000a00 */
[----:B------:R-:W-:Y:S02]  /*0d70*/  FSEL R4, R4, -0.00019574658654164522886, !P0 ;  /* 0xb94d415304047808 */ /* 0x000fe40004000000 */
[----:B------:R-:W-:-:S02]  /*0d80*/  FSEL R20, R18, 0.0083327032625675201416, !P0 ;  /* 0x3c0885e412147808 */ /* 0x000fc40004000000 */
[----:B------:R-:W-:Y:S02]  /*0d90*/  FSEL R19, -R17, -0.16666662693023681641, !P0 ;  /* 0xbe2aaaa811137808 */ /* 0x000fe40004000100 */
[----:B------:R-:W-:Y:S01]  /*0da0*/  FSEL R0, R13, 1, P0 ;  /* 0x3f8000000d007808 */ /* 0x000fe20000000000 */
[----:B------:R-:W-:-:S04]  /*0db0*/  FFMA R4, R5, R4, R20 ;  /* 0x0000000405047223 */ /* 0x000fc80000000014 */
[C---:B------:R-:W-:Y:S01]  /*0dc0*/  FFMA R4, R5.reuse, R4, R19 ;  /* 0x0000000405047223 */ /* 0x040fe20000000013 */
[----:B------:R-:W-:-:S04]  /*0dd0*/  FFMA R5, R5, R0, RZ ;  /* 0x0000000005057223 */ /* 0x000fc800000000ff */
[----:B------:R-:W-:-:S04]  /*0de0*/  FFMA R0, R5, R4, R0 ;  /* 0x0000000405007223 */ /* 0x000fc80000000000 */
[----:B------:R-:W-:Y:S01]  /*0df0*/  @P1 FADD R0, RZ, -R0 ;  /* 0x80000000ff001221 */ /* 0x000fe20000000000 */
[----:B0-----:R-:W-:-:S04]  /*0e00*/  IMAD.WIDE R12, R12, 0x8, R2 ;  /* 0x000000080c0c7825 */ /* 0x001fc800078e0202 */
[----:B------:R-:W-:-:S05]  /*0e10*/  FFMA R3, -R11, R0, R22 ;  /* 0x000000000b037223 */ /* 0x000fca0000000116 */
[----:B------:R0:W-:Y:S04]  /*0e20*/  STG.E desc[UR6][R12.64], R3 ;  /* 0x000000030c007986 */ /* 0x0001e8000c101906 */
[----:B------:R0:W5:Y:S01]  /*0e30*/  LDG.E R7, desc[UR6][R6.64] ;  /* 0x0000000606077981 */ /* 0x000162000c1e1900 */
[----:B------:R-:W-:Y:S01]  /*0e40*/  FSETP.GE.AND P0, PT, |R9|, 105615, PT ;  /* 0x47ce47800900780b */ /* 0x000fe20003f06200 */
[----:B------:R-:W-:Y:S01]  /*0e50*/  BSSY.RECONVERGENT B0, `(.L_x_13) ;  /* 0x000003b000007945 */ /* 0x000fe20003800200 */
[----:B------:R-:W-:Y:S02]  /*0e60*/  IMAD.MOV.U32 R4, RZ, RZ, R8 ;  /* 0x000000ffff047224 */ /* 0x000fe400078e0008 */
[----:B------:R-:W-:-:S09]  /*0e70*/  IMAD.MOV.U32 R0, RZ, RZ, R10 ;  /* 0x000000ffff007224 */ /* 0x000fd200078e000a */
[----:B0-----:R-:W-:Y:S05]  /*0e80*/  @!P0 BRA `(.L_x_14) ;  /* 0x0000000000dc8947 */ /* 0x001fea0003800000 */
        /* <DEDUP_REMOVED lines=11> */
.L_x_15:
        /* <DEDUP_REMOVED lines=31> */
[----:B------:R-:W-:-:S04]  /*1130*/  SHF.R.S32.HI R5, RZ, 0x1f, R4 ;  /* 0x0000001fff057819 */ /* 0x000fc80000011404 */
[C---:B------:R-:W-:Y:S02]  /*1140*/  LOP3.LUT R2, R5.reuse, R3, RZ, 0x3c, !PT ;  /* 0x0000000305027212 */ /* 0x040fe400078e3cff */
[----:B------:R-:W-:Y:S02]  /*1150*/  LOP3.LUT R3, R5, R4, RZ, 0x3c, !PT ;  /* 0x0000000405037212 */ /* 0x000fe400078e3cff */
[----:B------:R-:W-:Y:S02]  /*1160*/  SHF.R.U32.HI R5, RZ, 0x1e, R0 ;  /* 0x0000001eff057819 */ /* 0x000fe40000011600 */
[C---:B------:R-:W-:Y:S02]  /*1170*/  LOP3.LUT R0, R4.reuse, R9, RZ, 0x3c, !PT ;  /* 0x0000000904007212 */ /* 0x040fe400078e3cff */
[----:B------:R-:W1:Y:S01]  /*1180*/  I2F.F64.S64 R2, R2 ;  /* 0x0000000200027312 */ /* 0x000e620000301c00 */
[----:B------:R-:W-:Y:S02]  /*1190*/  LEA.HI R4, R4, R5, RZ, 0x1 ;  /* 0x0000000504047211 */ /* 0x000fe400078f08ff */
[----:B------:R-:W-:-:S03]  /*11a0*/  ISETP.GE.AND P0, PT, R0, RZ, PT ;  /* 0x000000ff0000720c */ /* 0x000fc60003f06270 */
[----:B------:R-:W-:-:S04]  /*11b0*/  IMAD.MOV R0, RZ, RZ, -R4 ;  /* 0x000000ffff007224 */ /* 0x000fc800078e0a04 */
[----:B------:R-:W-:Y:S01]  /*11c0*/  @!P1 IMAD.MOV.U32 R4, RZ, RZ, R0 ;  /* 0x000000ffff049224 */ /* 0x000fe200078e0000 */
[----:B-1----:R-:W-:-:S10]  /*11d0*/  DMUL R20, R2, UR4 ;  /* 0x0000000402147c28 */ /* 0x002fd40008000000 */
[----:B------:R-:W1:Y:S02]  /*11e0*/  F2F.F32.F64 R20, R20 ;  /* 0x0000001400147310 */ /* 0x000e640000301000 */
[----:B01----:R-:W-:-:S07]  /*11f0*/  FSEL R0, -R20, R20, !P0 ;  /* 0x0000001414007208 */ /* 0x003fce0004000100 */
.L_x_14:
[----:B------:R-:W-:Y:S05]  /*1200*/  BSYNC.RECONVERGENT B0 ;  /* 0x0000000000007941 */ /* 0x000fea0003800200 */
.L_x_13:
[----:B------:R-:W-:Y:S01]  /*1210*/  LOP3.LUT R2, R4, 0x1, RZ, 0xc0, !PT ;  /* 0x0000000104027812 */ /* 0x000fe200078ec0ff */
[----:B------:R-:W-:Y:S01]  /*1220*/  FMUL R3, R0, R0 ;  /* 0x0000000000037220 */ /* 0x000fe20000400000 */
[----:B------:R-:W-:Y:S01]  /*1230*/  LOP3.LUT P1, RZ, R4, 0x2, RZ, 0xc0, !PT ;  /* 0x0000000204ff7812 */ /* 0x000fe2000782c0ff */
[----:B------:R-:W-:Y:S01]  /*1240*/  BSSY.RECONVERGENT B0, `(.L_x_16) ;  /* 0x0000046000007945 */ /* 0x000fe20003800200 */
[----:B------:R-:W-:Y:S01]  /*1250*/  ISETP.NE.U32.AND P0, PT, R2, 0x1, PT ;  /* 0x000000010200780c */ /* 0x000fe20003f05070 */
[----:B------:R-:W-:-:S03]  /*1260*/  FFMA R2, R3, R14, -0.0013887860113754868507 ;  /* 0xbab607ed03027423 */ /* 0x000fc6000000000e */
[----:B------:R-:W-:Y:S02]  /*1270*/  FSEL R18, R18, 0.0083327032625675201416, !P0 ;  /* 0x3c0885e412127808 */ /* 0x000fe40004000000 */
[----:B------:R-:W-:Y:S02]  /*1280*/  FSEL R2, R2, -0.00019574658654164522886, !P0 ;  /* 0xb94d415302027808 */ /* 0x000fe40004000000 */
[----:B------:R-:W-:Y:S02]  /*1290*/  FSEL R0, R0, 1, P0 ;  /* 0x3f80000000007808 */ /* 0x000fe40000000000 */
[----:B------:R-:W-:Y:S01]  /*12a0*/  FSEL R17, -R17, -0.16666662693023681641, !P0 ;  /* 0xbe2aaaa811117808 */ /* 0x000fe20004000100 */
[----:B------:R-:W-:Y:S01]  /*12b0*/  FFMA R2, R3, R2, R18 ;  /* 0x0000000203027223 */ /* 0x000fe20000000012 */
[----:B------:R-:W-:Y:S01]  /*12c0*/  FSETP.GE.AND P0, PT, |R9|, 105615, PT ;  /* 0x47ce47800900780b */ /* 0x000fe20003f06200 */
[C---:B------:R-:W-:Y:S02]  /*12d0*/  FFMA R5, R3.reuse, R0, RZ ;  /* 0x0000000003057223 */ /* 0x040fe400000000ff */
[----:B------:R-:W-:-:S04]  /*12e0*/  FFMA R2, R3, R2, R17 ;  /* 0x0000000203027223 */ /* 0x000fc80000000011 */
[----:B------:R-:W-:-:S04]  /*12f0*/  FFMA R0, R5, R2, R0 ;  /* 0x0000000205007223 */ /* 0x000fc80000000000 */
[----:B------:R-:W-:-:S04]  /*1300*/  @P1 FADD R0, RZ, -R0 ;  /* 0x80000000ff001221 */ /* 0x000fc80000000000 */
[----:B-----5:R-:W-:Y:S01]  /*1310*/  FMUL R18, R7, R0 ;  /* 0x0000000007127220 */ /* 0x020fe20000400000 */
[----:B------:R-:W-:Y:S06]  /*1320*/  @!P0 BRA `(.L_x_17) ;  /* 0x0000000000dc8947 */ /* 0x000fec0003800000 */
        /* <DEDUP_REMOVED lines=11> */
.L_x_18:
        /* <DEDUP_REMOVED lines=28> */
[----:B---3--:R-:W-:Y:S02]  /*15a0*/  @P0 SHF.L.W.U32.HI R3, R2, R5, R3 ;  /* 0x0000000502030219 */ /* 0x008fe40000010e03 */
[--C-:B------:R-:W-:Y:S02]  /*15b0*/  SHF.R.U32.HI R5, RZ, 0x1e, R0.reuse ;  /* 0x0000001eff057819 */ /* 0x100fe40000011600 */
[C---:B------:R-:W-:Y:S01]  /*15c0*/  SHF.L.W.U32.HI R8, R3.reuse, 0x2, R0 ;  /* 0x0000000203087819 */ /* 0x040fe20000010e00 */
[----:B------:R-:W-:-:S03]  /*15d0*/  IMAD.SHL.U32 R3, R3, 0x4, RZ ;  /* 0x0000000403037824 */ /* 0x000fc600078e00ff */
[----:B------:R-:W-:Y:S02]  /*15e0*/  SHF.R.S32.HI R2, RZ, 0x1f, R8 ;  /* 0x0000001fff027819 */ /* 0x000fe40000011408 */
[----:B------:R-:W-:Y:S02]  /*15f0*/  LOP3.LUT R9, R8, R9, RZ, 0x3c, !PT ;  /* 0x0000000908097212 */ /* 0x000fe400078e3cff */
[C---:B------:R-:W-:Y:S02]  /*1600*/  LOP3.LUT R6, R2.reuse, R3, RZ, 0x3c, !PT ;  /* 0x0000000302067212 */ /* 0x040fe400078e3cff */
[----:B------:R-:W-:Y:S02]  /*1610*/  LOP3.LUT R7, R2, R8, RZ, 0x3c, !PT ;  /* 0x0000000802077212 */ /* 0x000fe400078e3cff */
[----:B------:R-:W-:Y:S02]  /*1620*/  LEA.HI R8, R8, R5, RZ, 0x1 ;  /* 0x0000000508087211 */ /* 0x000fe400078f08ff */
[----:B------:R-:W-:-:S02]  /*1630*/  ISETP.GE.AND P0, PT, R9, RZ, PT ;  /* 0x000000ff0900720c */ /* 0x000fc40003f06270 */
[----:B------:R-:W1:Y:S01]  /*1640*/  I2F.F64.S64 R6, R6 ;  /* 0x0000000600067312 */ /* 0x000e620000301c00 */
[----:B------:R-:W-:-:S04]  /*1650*/  IMAD.MOV R0, RZ, RZ, -R8 ;  /* 0x000000ffff007224 */ /* 0x000fc800078e0a08 */
[----:B------:R-:W-:Y:S01]  /*1660*/  @!P1 IMAD.MOV.U32 R8, RZ, RZ, R0 ;  /* 0x000000ffff089224 */ /* 0x000fe200078e0000 */
[----:B-1----:R-:W-:-:S10]  /*1670*/  DMUL R2, R6, UR4 ;  /* 0x0000000406027c28 */ /* 0x002fd40008000000 */
[----:B------:R-:W1:Y:S02]  /*1680*/  F2F.F32.F64 R2, R2 ;  /* 0x0000000200027310 */ /* 0x000e640000301000 */
[----:B01----:R-:W-:-:S07]  /*1690*/  FSEL R10, -R2, R2, !P0 ;  /* 0x00000002020a7208 */ /* 0x003fce0004000100 */
.L_x_17:
[----:B------:R-:W-:Y:S05]  /*16a0*/  BSYNC.RECONVERGENT B0 ;  /* 0x0000000000007941 */ /* 0x000fea0003800200 */
.L_x_16:
[----:B------:R-:W-:Y:S01]  /*16b0*/  FMUL R3, R10, R10 ;  /* 0x0000000a0a037220 */ /* 0x000fe20000400000 */
[C---:B------:R-:W-:Y:S01]  /*16c0*/  LOP3.LUT R0, R8.reuse, 0x1, RZ, 0xc0, !PT ;  /* 0x0000000108007812 */ /* 0x040fe200078ec0ff */
[----:B------:R-:W-:Y:S02]  /*16d0*/  VIADD R8, R8, 0x1 ;  /* 0x0000000108087836 */ /* 0x000fe40000000000 */
[----:B------:R-:W-:Y:S01]  /*16e0*/  FFMA R14, R3, R14, -0.0013887860113754868507 ;  /* 0xbab607ed030e7423 */ /* 0x000fe2000000000e */
[----:B------:R-:W-:Y:S02]  /*16f0*/  ISETP.NE.U32.AND P0, PT, R0, 0x1, PT ;  /* 0x000000010000780c */ /* 0x000fe40003f05070 */
[----:B------:R-:W-:Y:S02]  /*1700*/  LOP3.LUT P1, RZ, R8, 0x2, RZ, 0xc0, !PT ;  /* 0x0000000208ff7812 */ /* 0x000fe4000782c0ff */
[----:B------:R-:W-:Y:S02]  /*1710*/  FSEL R0, R15, 0.041666727513074874878, !P0 ;  /* 0x3d2aaabb0f007808 */ /* 0x000fe40004000000 */
[----:B------:R-:W-:-:S02]  /*1720*/  FSEL R14, R14, -0.00019574658654164522886, P0 ;  /* 0xb94d41530e0e7808 */ /* 0x000fc40000000000 */
[----:B------:R-:W-:Y:S02]  /*1730*/  FSEL R10, R10, 1, !P0 ;  /* 0x3f8000000a0a7808 */ /* 0x000fe40004000000 */
[----:B------:R-:W-:Y:S01]  /*1740*/  FSEL R7, -R16, -0.4999999701976776123, !P0 ;  /* 0xbeffffff10077808 */ /* 0x000fe20004000100 */
[C---:B------:R-:W-:Y:S02]  /*1750*/  FFMA R0, R3.reuse, R14, R0 ;  /* 0x0000000e03007223 */ /* 0x040fe40000000000 */
[C---:B------:R-:W-:Y:S02]  /*1760*/  FFMA R5, R3.reuse, R10, RZ ;  /* 0x0000000a03057223 */ /* 0x040fe400000000ff */
[----:B------:R-:W-:-:S04]  /*1770*/  FFMA R0, R3, R0, R7 ;  /* 0x0000000003007223 */ /* 0x000fc80000000007 */
[----:B------:R-:W-:-:S04]  /*1780*/  FFMA R0, R5, R0, R10 ;  /* 0x0000000005007223 */ /* 0x000fc8000000000a */
[----:B------:R-:W-:-:S04]  /*1790*/  @P1 FADD R0, RZ, -R0 ;  /* 0x80000000ff001221 */ /* 0x000fc80000000000 */
[----:B------:R-:W-:-:S05]  /*17a0*/  FFMA R11, R11, R0, R18 ;  /* 0x000000000b0b7223 */ /* 0x000fca0000000012 */
[----:B------:R-:W-:Y:S01]  /*17b0*/  STG.E desc[UR6][R12.64+0x4], R11 ;  /* 0x0000040b0c007986 */ /* 0x000fe2000c101906 */
[----:B------:R-:W-:Y:S05]  /*17c0*/  EXIT ;  /* 0x000000000000794d */ /* 0x000fea0003800000 */
        .weak           $__internal_0_$__cuda_sm3x_div_rn_noftz_f32_slowpath
        .type           $__internal_0_$__cuda_sm3x_div_rn_noftz_f32_slowpath,@function
        .size           $__internal_0_$__cuda_sm3x_div_rn_noftz_f32_slowpath,(.L_x_202 - $__internal_0_$__cuda_sm3x_div_rn_noftz_f32_slowpath)
$__internal_0_$__cuda_sm3x_div_rn_noftz_f32_slowpath:
[----:B------:R-:W-:Y:S01]  /*17d0*/  SHF.R.U32.HI R5, RZ, 0x17, R3 ;  /* 0x00000017ff057819 */ /* 0x000fe20000011603 */
[----:B------:R-:W-:Y:S01]  /*17e0*/  BSSY.RECONVERGENT B2, `(.L_x_19) ;  /* 0x0000062000027945 */ /* 0x000fe20003800200 */
[----:B------:R-:W-:Y:S02]  /*17f0*/  SHF.R.U32.HI R4, RZ, 0x17, R0 ;  /* 0x00000017ff047819 */ /* 0x000fe40000011600 */
[----:B------:R-:W-:Y:S02]  /*1800*/  LOP3.LUT R10, R5, 0xff, RZ, 0xc0, !PT ;  /* 0x000000ff050a7812 */ /* 0x000fe400078ec0ff */
[----:B------:R-:W-:-:S03]  /*1810*/  LOP3.LUT R8, R4, 0xff, RZ, 0xc0, !PT ;  /* 0x000000ff04087812 */ /* 0x000fc600078ec0ff */
[----:B------:R-:W-:Y:S02]  /*1820*/  VIADD R6, R10, 0xffffffff ;  /* 0xffffffff0a067836 */ /* 0x000fe40000000000 */
[----:B------:R-:W-:-:S03]  /*1830*/  VIADD R5, R8, 0xffffffff ;  /* 0xffffffff08057836 */ /* 0x000fc60000000000 */
[----:B------:R-:W-:-:S04]  /*1840*/  ISETP.GT.U32.AND P0, PT, R6, 0xfd, PT ;  /* 0x000000fd0600780c */ /* 0x000fc80003f04070 */
[----:B------:R-:W-:-:S13]  /*1850*/  ISETP.GT.U32.OR P0, PT, R5, 0xfd, P0 ;  /* 0x000000fd0500780c */ /* 0x000fda0000704470 */
[----:B------:R-:W-:Y:S01]  /*1860*/  @!P0 IMAD.MOV.U32 R4, RZ, RZ, RZ ;  /* 0x000000ffff048224 */ /* 0x000fe200078e00ff */
[----:B------:R-:W-:Y:S06]  /*1870*/  @!P0 BRA `(.L_x_20) ;  /* 0x00000000005c8947 */ /* 0x000fec0003800000 */
[----:B------:R-:W-:Y:S02]  /*1880*/  FSETP.GTU.FTZ.AND P0, PT, |R0|, +INF , PT ;  /* 0x7f8000000000780b */ /* 0x000fe40003f1c200 */
[----:B------:R-:W-:-:S04]  /*1890*/  FSETP.GTU.FTZ.AND P1, PT, |R3|, +INF , PT ;  /* 0x7f8000000300780b */ /* 0x000fc80003f3c200 */
[----:B------:R-:W-:-:S13]  /*18a0*/  PLOP3.LUT P0, PT, P0, P1, PT, 0xf8, 0x8f ;  /* 0x00000000008f781c */ /* 0x000fda0000703f70 */
[----:B------:R-:W-:Y:S05]  /*18b0*/  @P0 BRA `(.L_x_21) ;  /* 0x00000004004c0947 */ /* 0x000fea0003800000 */
[----:B------:R-:W-:-:S13]  /*18c0*/  LOP3.LUT P0, RZ, R3, 0x7fffffff, R0, 0xc8, !PT ;  /* 0x7fffffff03ff7812 */ /* 0x000fda000780c800 */
[----:B------:R-:W-:Y:S05]  /*18d0*/  @!P0 BRA `(.L_x_22) ;  /* 0x00000004003c8947 */ /* 0x000fea0003800000 */
[C---:B------:R-:W-:Y:S02]  /*18e0*/  FSETP.NEU.FTZ.AND P2, PT, |R0|.reuse, +INF , PT ;  /* 0x7f8000000000780b */ /* 0x040fe40003f5d200 */
[----:B------:R-:W-:Y:S02]  /*18f0*/  FSETP.NEU.FTZ.AND P1, PT, |R3|, +INF , PT ;  /* 0x7f8000000300780b */ /* 0x000fe40003f3d200 */
[----:B------:R-:W-:-:S11]  /*1900*/  FSETP.NEU.FTZ.AND P0, PT, |R0|, +INF , PT ;  /* 0x7f8000000000780b */ /* 0x000fd60003f1d200 */
[----:B------:R-:W-:Y:S05]  /*1910*/  @!P1 BRA !P2, `(.L_x_22) ;  /* 0x00000004002c9947 */ /* 0x000fea0005000000 */
[----:B------:R-:W-:-:S04]  /*1920*/  LOP3.LUT P2, RZ, R0, 0x7fffffff, RZ, 0xc0, !PT ;  /* 0x7fffffff00ff7812 */ /* 0x000fc8000784c0ff */
[----:B------:R-:W-:-:S13]  /*1930*/  PLOP3.LUT P1, PT, P1, P2, PT, 0x2f, 0xf2 ;  /* 0x0000000000f2781c */ /* 0x000fda0000f24577 */
[----:B------:R-:W-:Y:S05]  /*1940*/  @P1 BRA `(.L_x_23) ;  /* 0x0000000400181947 */ /* 0x000fea0003800000 */
[----:B------:R-:W-:-:S04]  /*1950*/  LOP3.LUT P1, RZ, R3, 0x7fffffff, RZ, 0xc0, !PT ;  /* 0x7fffffff03ff7812 */ /* 0x000fc8000782c0ff */
[----:B------:R-:W-:-:S13]  /*1960*/  PLOP3.LUT P0, PT, P0, P1, PT, 0x2f, 0xf2 ;  /* 0x0000000000f2781c */ /* 0x000fda0000702577 */
[----:B------:R-:W-:Y:S05]  /*1970*/  @P0 BRA `(.L_x_24) ;  /* 0x0000000400000947 */ /* 0x000fea0003800000 */
[----:B------:R-:W-:Y:S02]  /*1980*/  ISETP.GE.AND P0, PT, R5, RZ, PT ;  /* 0x000000ff0500720c */ /* 0x000fe40003f06270 */
[----:B------:R-:W-:-:S11]  /*1990*/  ISETP.GE.AND P1, PT, R6, RZ, PT ;  /* 0x000000ff0600720c */ /* 0x000fd60003f26270 */
[----:B------:R-:W-:Y:S02]  /*19a0*/  @P0 IMAD.MOV.U32 R4, RZ, RZ, RZ ;  /* 0x000000ffff040224 */ /* 0x000fe400078e00ff */
[----:B------:R-:W-:Y:S01]  /*19b0*/  @!P0 FFMA R0, R0, 1.84467440737095516160e+19, RZ ;  /* 0x5f80000000008823 */ /* 0x000fe200000000ff */
[----:B------:R-:W-:Y:S02]  /*19c0*/  @!P0 IMAD.MOV.U32 R4, RZ, RZ, -0x40 ;  /* 0xffffffc0ff048424 */ /* 0x000fe400078e00ff */
[----:B------:R-:W-:Y:S02]  /*19d0*/  @!P1 FFMA R3, R3, 1.84467440737095516160e+19, RZ ;  /* 0x5f80000003039823 */ /* 0x000fe400000000ff */
[----:B------:R-:W-:-:S07]  /*19e0*/  @!P1 VIADD R4, R4, 0x40 ;  /* 0x0000004004049836 */ /* 0x000fce0000000000 */
.L_x_20:
[----:B------:R-:W-:Y:S01]  /*19f0*/  LEA R6, R10, 0xc0800000, 0x17 ;  /* 0xc08000000a067811 */ /* 0x000fe200078eb8ff */
[----:B------:R-:W-:Y:S04]  /*1a00*/  BSSY.RECONVERGENT B3, `(.L_x_25) ;  /* 0x0000036000037945 */ /* 0x000fe80003800200 */
[----:B------:R-:W-:Y:S02]  /*1a10*/  IMAD.IADD R6, R3, 0x1, -R6 ;  /* 0x0000000103067824 */ /* 0x000fe400078e0a06 */
[----:B------:R-:W-:Y:S02]  /*1a20*/  VIADD R3, R8, 0xffffff81 ;  /* 0xffffff8108037836 */ /* 0x000fe40000000000 */
[----:B------:R-:W0:Y:S01]  /*1a30*/  MUFU.RCP R5, R6 ;  /* 0x0000000600057308 */ /* 0x000e220000001000 */
[----:B------:R-:W-:Y:S01]  /*1a40*/  FADD.FTZ R7, -R6, -RZ ;  /* 0x800000ff06077221 */ /* 0x000fe20000010100 */
[----:B------:R-:W-:-:S03]  /*1a50*/  IMAD R0, R3, -0x800000, R0 ;  /* 0xff80000003007824 */ /* 0x000fc600078e0200 */
[----:B0-----:R-:W-:-:S04]  /*1a60*/  FFMA R8, R5, R7, 1 ;  /* 0x3f80000005087423 */ /* 0x001fc80000000007 */
[----:B------:R-:W-:-:S04]  /*1a70*/  FFMA R14, R5, R8, R5 ;  /* 0x00000008050e7223 */ /* 0x000fc80000000005 */
[----:B------:R-:W-:-:S04]  /*1a80*/  FFMA R5, R0, R14, RZ ;  /* 0x0000000e00057223 */ /* 0x000fc800000000ff */
[----:B------:R-:W-:-:S04]  /*1a90*/  FFMA R8, R7, R5, R0 ;  /* 0x0000000507087223 */ /* 0x000fc80000000000 */
[----:B------:R-:W-:Y:S01]  /*1aa0*/  FFMA R9, R14, R8, R5 ;  /* 0x000000080e097223 */ /* 0x000fe20000000005 */
[----:B------:R-:W-:-:S03]  /*1ab0*/  IADD3 R5, PT, PT, R3, 0x7f, -R10 ;  /* 0x0000007f03057810 */ /* 0x000fc60007ffe80a */
[----:B------:R-:W-:Y:S02]  /*1ac0*/  FFMA R8, R7, R9, R0 ;  /* 0x0000000907087223 */ /* 0x000fe40000000000 */
[----:B------:R-:W-:Y:S02]  /*1ad0*/  IMAD.IADD R5, R5, 0x1, R4 ;  /* 0x0000000105057824 */ /* 0x000fe400078e0204 */
[----:B------:R-:W-:-:S05]  /*1ae0*/  FFMA R0, R14, R8, R9 ;  /* 0x000000080e007223 */ /* 0x000fca0000000009 */
[----:B------:R-:W-:-:S04]  /*1af0*/  SHF.R.U32.HI R3, RZ, 0x17, R0 ;  /* 0x00000017ff037819 */ /* 0x000fc80000011600 */
[----:B------:R-:W-:-:S05]  /*1b00*/  LOP3.LUT R3, R3, 0xff, RZ, 0xc0, !PT ;  /* 0x000000ff03037812 */ /* 0x000fca00078ec0ff */
[----:B------:R-:W-:-:S04]  /*1b10*/  IMAD.IADD R7, R3, 0x1, R5 ;  /* 0x0000000103077824 */ /* 0x000fc800078e0205 */
[----:B------:R-:W-:-:S05]  /*1b20*/  VIADD R3, R7, 0xffffffff ;  /* 0xffffffff07037836 */ /* 0x000fca0000000000 */
[----:B------:R-:W-:-:S13]  /*1b30*/  ISETP.GE.U32.AND P0, PT, R3, 0xfe, PT ;  /* 0x000000fe0300780c */ /* 0x000fda0003f06070 */
[----:B------:R-:W-:Y:S05]  /*1b40*/  @!P0 BRA `(.L_x_26) ;  /* 0x0000000000808947 */ /* 0x000fea0003800000 */
[----:B------:R-:W-:-:S13]  /*1b50*/  ISETP.GT.AND P0, PT, R7, 0xfe, PT ;  /* 0x000000fe0700780c */ /* 0x000fda0003f04270 */
[----:B------:R-:W-:Y:S05]  /*1b60*/  @P0 BRA `(.L_x_27) ;  /* 0x00000000006c0947 */ /* 0x000fea0003800000 */
[----:B------:R-:W-:-:S13]  /*1b70*/  ISETP.GE.AND P0, PT, R7, 0x1, PT ;  /* 0x000000010700780c */ /* 0x000fda0003f06270 */
[----:B------:R-:W-:Y:S05]  /*1b80*/  @P0 BRA `(.L_x_28) ;  /* 0x0000000000740947 */ /* 0x000fea0003800000 */
[----:B------:R-:W-:Y:S02]  /*1b90*/  ISETP.GE.AND P0, PT, R7, -0x18, PT ;  /* 0xffffffe80700780c */ /* 0x000fe40003f06270 */
[----:B------:R-:W-:-:S11]  /*1ba0*/  LOP3.LUT R0, R0, 0x80000000, RZ, 0xc0, !PT ;  /* 0x8000000000007812 */ /* 0x000fd600078ec0ff */
[----:B------:R-:W-:Y:S05]  /*1bb0*/  @!P0 BRA `(.L_x_28) ;  /* 0x0000000000688947 */ /* 0x000fea0003800000 */
[CCC-:B------:R-:W-:Y:S01]  /*1bc0*/  FFMA.RZ R3, R14.reuse, R8.reuse, R9.reuse ;  /* 0x000000080e037223 */ /* 0x1c0fe2000000c009 */
[C---:B------:R-:W-:Y:S02]  /*1bd0*/  VIADD R6, R7.reuse, 0x20 ;  /* 0x0000002007067836 */ /* 0x040fe40000000000 */
[CCC-:B------:R-:W-:Y:S01]  /*1be0*/  FFMA.RM R4, R14.reuse, R8.reuse, R9.reuse ;  /* 0x000000080e047223 */ /* 0x1c0fe20000004009 */
[----:B------:R-:W-:Y:S02]  /*1bf0*/  ISETP.NE.AND P2, PT, R7, RZ, PT ;  /* 0x000000ff0700720c */ /* 0x000fe40003f45270 */
[----:B------:R-:W-:Y:S01]  /*1c00*/  LOP3.LUT R5, R3, 0x7fffff, RZ, 0xc0, !PT ;  /* 0x007fffff03057812 */ /* 0x000fe200078ec0ff */
[----:B------:R-:W-:Y:S01]  /*1c10*/  FFMA.RP R3, R14, R8, R9 ;  /* 0x000000080e037223 */ /* 0x000fe20000008009 */
[----:B------:R-:W-:Y:S01]  /*1c20*/  ISETP.NE.AND P1, PT, R7, RZ, PT ;  /* 0x000000ff0700720c */ /* 0x000fe20003f25270 */
[----:B------:R-:W-:Y:S01]  /*1c30*/  IMAD.MOV R7, RZ, RZ, -R7 ;  /* 0x000000ffff077224 */ /* 0x000fe200078e0a07 */
[----:B------:R-:W-:-:S02]  /*1c40*/  LOP3.LUT R5, R5, 0x800000, RZ, 0xfc, !PT ;  /* 0x0080000005057812 */ /* 0x000fc400078efcff */
[----:B------:R-:W-:Y:S02]  /*1c50*/  FSETP.NEU.FTZ.AND P0, PT, R3, R4, PT ;  /* 0x000000040300720b */ /* 0x000fe40003f1d000 */
[----:B------:R-:W-:Y:S02]  /*1c60*/  SHF.L.U32 R6, R5, R6, RZ ;  /* 0x0000000605067219 */ /* 0x000fe400000006ff */
[----:B------:R-:W-:Y:S02]  /*1c70*/  SEL R4, R7, RZ, P2 ;  /* 0x000000ff07047207 */ /* 0x000fe40001000000 */
[----:B------:R-:W-:Y:S02]  /*1c80*/  ISETP.NE.AND P1, PT, R6, RZ, P1 ;  /* 0x000000ff0600720c */ /* 0x000fe40000f25270 */
[----:B------:R-:W-:Y:S02]  /*1c90*/  SHF.R.U32.HI R4, RZ, R4, R5 ;  /* 0x00000004ff047219 */ /* 0x000fe40000011605 */
[----:B------:R-:W-:-:S02]  /*1ca0*/  PLOP3.LUT P0, PT, P0, P1, PT, 0xf8, 0x8f ;  /* 0x00000000008f781c */ /* 0x000fc40000703f70 */
[----:B------:R-:W-:Y:S02]  /*1cb0*/  SHF.R.U32.HI R6, RZ, 0x1, R4 ;  /* 0x00000001ff067819 */ /* 0x000fe40000011604 */
[----:B------:R-:W-:-:S04]  /*1cc0*/  SEL R3, RZ, 0x1, !P0 ;  /* 0x00000001ff037807 */ /* 0x000fc80004000000 */
[----:B------:R-:W-:-:S04]  /*1cd0*/  LOP3.LUT R3, R3, 0x1, R6, 0xf8, !PT ;  /* 0x0000000103037812 */ /* 0x000fc800078ef806 */
[----:B------:R-:W-:-:S05]  /*1ce0*/  LOP3.LUT R3, R3, R4, RZ, 0xc0, !PT ;  /* 0x0000000403037212 */ /* 0x000fca00078ec0ff */
[----:B------:R-:W-:-:S05]  /*1cf0*/  IMAD.IADD R3, R6, 0x1, R3 ;  /* 0x0000000106037824 */ /* 0x000fca00078e0203 */
[----:B------:R-:W-:Y:S01]  /*1d00*/  LOP3.LUT R0, R3, R0, RZ, 0xfc, !PT ;  /* 0x0000000003007212 */ /* 0x000fe200078efcff */
[----:B------:R-:W-:Y:S06]  /*1d10*/  BRA `(.L_x_28) ;  /* 0x0000000000107947 */ /* 0x000fec0003800000 */
.L_x_27:
[----:B------:R-:W-:-:S04]  /*1d20*/  LOP3.LUT R0, R0, 0x80000000, RZ, 0xc0, !PT ;  /* 0x8000000000007812 */ /* 0x000fc800078ec0ff */
[----:B------:R-:W-:Y:S01]  /*1d30*/  LOP3.LUT R0, R0, 0x7f800000, RZ, 0xfc, !PT ;  /* 0x7f80000000007812 */ /* 0x000fe200078efcff */
[----:B------:R-:W-:Y:S06]  /*1d40*/  BRA `(.L_x_28) ;  /* 0x0000000000047947 */ /* 0x000fec0003800000 */
.L_x_26:
[----:B------:R-:W-:-:S07]  /*1d50*/  IMAD R0, R5, 0x800000, R0 ;  /* 0x0080000005007824 */ /* 0x000fce00078e0200 */
.L_x_28:
[----:B------:R-:W-:Y:S05]  /*1d60*/  BSYNC.RECONVERGENT B3 ;  /* 0x0000000000037941 */ /* 0x000fea0003800200 */
.L_x_25:
[----:B------:R-:W-:Y:S05]  /*1d70*/  BRA `(.L_x_29) ;  /* 0x0000000000207947 */ /* 0x000fea0003800000 */
.L_x_24:
[----:B------:R-:W-:-:S04]  /*1d80*/  LOP3.LUT R0, R3, 0x80000000, R0, 0x48, !PT ;  /* 0x8000000003007812 */ /* 0x000fc800078e4800 */
[----:B------:R-:W-:Y:S01]  /*1d90*/  LOP3.LUT R0, R0, 0x7f800000, RZ, 0xfc, !PT ;  /* 0x7f80000000007812 */ /* 0x000fe200078efcff */
[----:B------:R-:W-:Y:S06]  /*1da0*/  BRA `(.L_x_29) ;  /* 0x0000000000147947 */ /* 0x000fec0003800000 */
.L_x_23:
[----:B------:R-:W-:Y:S01]  /*1db0*/  LOP3.LUT R0, R3, 0x80000000, R0, 0x48, !PT ;  /* 0x8000000003007812 */ /* 0x000fe200078e4800 */
[----:B------:R-:W-:Y:S06]  /*1dc0*/  BRA `(.L_x_29) ;  /* 0x00000000000c7947 */ /* 0x000fec0003800000 */
.L_x_22:
[----:B------:R-:W0:Y:S01]  /*1dd0*/  MUFU.RSQ R0, -QNAN ;  /* 0xffc0000000007908 */ /* 0x000e220000001400 */
[----:B------:R-:W-:Y:S05]  /*1de0*/  BRA `(.L_x_29) ;  /* 0x0000000000047947 */ /* 0x000fea0003800000 */
.L_x_21:
[----:B------:R-:W-:-:S07]  /*1df0*/  FADD.FTZ R0, R0, R3 ;  /* 0x0000000300007221 */ /* 0x000fce0000010000 */
.L_x_29:
[----:B------:R-:W-:Y:S05]  /*1e00*/  BSYNC.RECONVERGENT B2 ;  /* 0x0000000000027941 */ /* 0x000fea0003800200 */
.L_x_19:
[----:B------:R-:W-:-:S04]  /*1e10*/  IMAD.MOV.U32 R3, RZ, RZ, 0x0 ;  /* 0x00000000ff037424 */ /* 0x000fc800078e00ff */
[----:B0-----:R-:W-:Y:S05]  /*1e20*/  RET.REL.NODEC R2 `(_Z17PhaseShiftBack_1dP6float2S0_i) ;  /* 0xffffffe002747950 */ /* 0x001fea0003c3ffff */
.L_x_30:
[----:B------:R-:W-:-:S00]  /*1e30*/  BRA `(.L_x_30) ;  /* 0xfffffffc00fc7947 */ /* 0x000fc0000383ffff */
[----:B------:R-:W-:-:S00]  /*1e40*/  NOP ;  /* 0x0000000000007918 */ /* 0x000fc00000000000 */
        /* <DEDUP_REMOVED lines=11> */
.L_x_202:


//--------------------- .text._Z17PhaseShiftForw_1dP6float2S0_i --------------------------
	.section	.text._Z17PhaseShiftForw_1dP6float2S0_i,"ax",@progbits
	.align	128
.text._Z17PhaseShiftForw_1dP6float2S0_i:
        .type           _Z17PhaseShiftForw_1dP6float2S0_i,@function
        .size           _Z17PhaseShiftForw_1dP6float2S0_i,(.L_x_204 - _Z17PhaseShiftForw_1dP6float2S0_i)
        .other          _Z17PhaseShiftForw_1dP6float2S0_i,@"STO_CUDA_ENTRY STV_DEFAULT"
_Z17PhaseShiftForw_1dP6float2S0_i:
        /* <DEDUP_REMOVED lines=29> */
[----:B------:R-:W-:Y:S05]  /*01d0*/  CALL.REL.NOINC `($__internal_1_$__cuda_sm3x_div_rn_noftz_f32_slowpath) ;  /* 0x00000014007c7944 */ /* 0x000fea0003c00000 */
[----:B------:R-:W-:-:S07]  /*01e0*/  IMAD.MOV.U32 R2, RZ, RZ, R0 ;  /* 0x000000ffff027224 */ /* 0x000fce00078e0000 */
.L_x_34:
[----:B------:R-:W-:Y:S05]  /*01f0*/  BSYNC.RECONVERGENT B1 ;  /* 0x0000000000017941 */ /* 0x000fea0003800200 */
.L_x_33:
[----:B------:R-:W-:Y:S05]  /*0200*/  BRA `(.L_x_35) ;  /* 0x0000000000547947 */ /* 0x000fea0003800000 */
.L_x_32:
        /* <DEDUP_REMOVED lines=17> */
[----:B------:R-:W-:Y:S05]  /*0320*/  CALL.REL.NOINC `($__internal_1_$__cuda_sm3x_div_rn_noftz_f32_slowpath) ;  /* 0x0000001400287944 */ /* 0x000fea0003c00000 */
[----:B------:R-:W-:-:S07]  /*0330*/  IMAD.MOV.U32 R2, RZ, RZ, R0 ;  /* 0x000000ffff027224 */ /* 0x000fce00078e0000 */
.L_x_37:
[----:B------:R-:W-:Y:S05]  /*0340*/  BSYNC.RECONVERGENT B1 ;  /* 0x0000000000017941 */ /* 0x000fea0003800200 */
.L_x_36:
[----:B------:R-:W-:-:S07]  /*0350*/  FADD R2, R2, -3.1415927410125732422 ;  /* 0xc0490fdb02027421 */ /* 0x000fce0000000000 */
.L_x_35:
[----:B------:R-:W-:Y:S05]  /*0360*/  BSYNC.RECONVERGENT B0 ;  /* 0x0000000000007941 */ /* 0x000fea0003800200 */
.L_x_31:
        /* <DEDUP_REMOVED lines=26> */
.L_x_40:
        /* <DEDUP_REMOVED lines=44> */
.L_x_39:
[----:B------:R-:W-:Y:S05]  /*07d0*/  BSYNC.RECONVERGENT B0 ;  /* 0x0000000000007941 */ /* 0x000fea0003800200 */
.L_x_38:
        /* <DEDUP_REMOVED lines=36> */
.L_x_43:
        /* <DEDUP_REMOVED lines=44> */
.L_x_42:
[----:B------:R-:W-:Y:S05]  /*0ce0*/  BSYNC.RECONVERGENT B0 ;  /* 0x0000000000007941 */ /* 0x000fea0003800200 */
.L_x_41:
        /* <DEDUP_REMOVED lines=18> */
[----:B------:R-:W-:-:S05]  /*0e10*/  FFMA R3, R11, R0, R22 ;  /* 0x000000000b037223 */ /* 0x000fca0000000016 */
        /* <DEDUP_REMOVED lines=18> */
.L_x_46:
        /* <DEDUP_REMOVED lines=44> */
.L_x_45:
[----:B------:R-:W-:Y:S05]  /*1200*/  BSYNC.RECONVERGENT B0 ;  /* 0x0000000000007941 */ /* 0x000fea0003800200 */
.L_x_44:
        /* <DEDUP_REMOVED lines=15> */
[----:B------:R-:W-:Y:S02]  /*1300*/  @P1 FADD R7, RZ, -R7 ;  /* 0x80000007ff071221 */ /* 0x000fe40000000000 */
[----:B------:R-:W-:Y:S05]  /*1310*/  @!P0 BRA `(.L_x_48) ;  /* 0x0000000000dc8947 */ /* 0x000fea0003800000 */
        /* <DEDUP_REMOVED lines=11> */
.L_x_49:
        /* <DEDUP_REMOVED lines=44> */
.L_x_48:
[----:B------:R-:W-:Y:S05]  /*1690*/  BSYNC.RECONVERGENT B0 ;  /* 0x0000000000007941 */ /* 0x000fea0003800200 */
.L_x_47:
[----:B------:R-:W-:Y:S01]  /*16a0*/  FMUL R3, R10, R10 ;  /* 0x0000000a0a037220 */ /* 0x000fe20000400000 */
[C---:B------:R-:W-:Y:S01]  /*16b0*/  LOP3.LUT R0, R8.reuse, 0x1, RZ, 0xc0, !PT ;  /* 0x0000000108007812 */ /* 0x040fe200078ec0ff */
[----:B------:R-:W-:Y:S02]  /*16c0*/  VIADD R8, R8, 0x1 ;  /* 0x0000000108087836 */ /* 0x000fe40000000000 */
[----:B-----5:R-:W-:Y:S01]  /*16d0*/  FMUL R6, R6, R7 ;  /* 0x0000000706067220 */ /* 0x020fe20000400000 */
[----:B------:R-:W-:Y:S01]  /*16e0*/  FFMA R14, R3, R14, -0.0013887860113754868507 ;  /* 0xbab607ed030e7423 */ /* 0x000fe2000000000e */
[----:B------:R-:W-:Y:S02]  /*16f0*/  ISETP.NE.U32.AND P0, PT, R0, 0x1, PT ;  /* 0x000000010000780c */ /* 0x000fe40003f05070 */
[----:B------:R-:W-:Y:S02]  /*1700*/  LOP3.LUT P1, RZ, R8, 0x2, RZ, 0xc0, !PT ;  /* 0x0000000208ff7812 */ /* 0x000fe4000782c0ff */
[----:B------:R-:W-:-:S02]  /*1710*/  FSEL R0, R15, 0.041666727513074874878, !P0 ;  /* 0x3d2aaabb0f007808 */ /* 0x000fc40004000000 */
[----:B------:R-:W-:Y:S02]  /*1720*/  FSEL R14, R14, -0.00019574658654164522886, P0 ;  /* 0xb94d41530e0e7808 */ /* 0x000fe40000000000 */
[----:B------:R-:W-:Y:S02]  /*1730*/  FSEL R10, R10, 1, !P0 ;  /* 0x3f8000000a0a7808 */ /* 0x000fe40004000000 */
[----:B------:R-:W-:Y:S01]  /*1740*/  FSEL R9, -R16, -0.4999999701976776123, !P0 ;  /* 0xbeffffff10097808 */ /* 0x000fe20004000100 */
[C---:B------:R-:W-:Y:S02]  /*1750*/  FFMA R0, R3.reuse, R14, R0 ;  /* 0x0000000e03007223 */ /* 0x040fe40000000000 */
[C---:B------:R-:W-:Y:S02]  /*1760*/  FFMA R5, R3.reuse, R10, RZ ;  /* 0x0000000a03057223 */ /* 0x040fe400000000ff */
[----:B------:R-:W-:-:S04]  /*1770*/  FFMA R0, R3, R0, R9 ;  /* 0x0000000003007223 */ /* 0x000fc80000000009 */
[----:B------:R-:W-:-:S04]  /*1780*/  FFMA R0, R5, R0, R10 ;  /* 0x0000000005007223 */ /* 0x000fc8000000000a */
[----:B------:R-:W-:-:S04]  /*1790*/  @P1 FADD R0, RZ, -R0 ;  /* 0x80000000ff001221 */ /* 0x000fc80000000000 */
[----:B------:R-:W-:-:S05]  /*17a0*/  FFMA R11, R11, R0, -R6 ;  /* 0x000000000b0b7223 */ /* 0x000fca0000000806 */
[----:B------:R-:W-:Y:S01]  /*17b0*/  STG.E desc[UR6][R12.64+0x4], R11 ;  /* 0x0000040b0c007986 */ /* 0x000fe2000c101906 */
[----:B------:R-:W-:Y:S05]  /*17c0*/  EXIT ;  /* 0x000000000000794d */ /* 0x000fea0003800000 */
        .weak           $__internal_1_$__cuda_sm3x_div_rn_noftz_f32_slowpath
        .type           $__internal_1_$__cuda_sm3x_div_rn_noftz_f32_slowpath,@function
        .size           $__internal_1_$__cuda_sm3x_div_rn_noftz_f32_slowpath,(.L_x_204 - $__internal_1_$__cuda_sm3x_div_rn_noftz_f32_slowpath)
$__internal_1_$__cuda_sm3x_div_rn_noftz_f32_slowpath:
        /* <DEDUP_REMOVED lines=34> */
.L_x_51:
        /* <DEDUP_REMOVED lines=51> */
.L_x_58:
[----:B------:R-:W-:-:S04]  /*1d20*/  LOP3.LUT R0, R0, 0x80000000, RZ, 0xc0, !PT ;  /* 0x8000000000007812 */ /* 0x000fc800078ec0ff */
[----:B------:R-:W-:Y:S01]  /*1d30*/  LOP3.LUT R0, R0, 0x7f800000, RZ, 0xfc, !PT ;  /* 0x7f80000000007812 */ /* 0x000fe200078efcff */
[----:B------:R-:W-:Y:S06]  /*1d40*/  BRA `(.L_x_59) ;  /* 0x0000000000047947 */ /* 0x000fec0003800000 */
.L_x_57:
[----:B------:R-:W-:-:S07]  /*1d50*/  IMAD R0, R5, 0x800000, R0 ;  /* 0x0080000005007824 */ /* 0x000fce00078e0200 */
.L_x_59:
[----:B------:R-:W-:Y:S05]  /*1d60*/  BSYNC.RECONVERGENT B3 ;  /* 0x0000000000037941 */ /* 0x000fea0003800200 */
.L_x_56:
[----:B------:R-:W-:Y:S05]  /*1d70*/  BRA `(.L_x_60) ;  /* 0x0000000000207947 */ /* 0x000fea0003800000 */
.L_x_55:
[----:B------:R-:W-:-:S04]  /*1d80*/  LOP3.LUT R0, R3, 0x80000000, R0, 0x48, !PT ;  /* 0x8000000003007812 */ /* 0x000fc800078e4800 */
[----:B------:R-:W-:Y:S01]  /*1d90*/  LOP3.LUT R0, R0, 0x7f800000, RZ, 0xfc, !PT ;  /* 0x7f80000000007812 */ /* 0x000fe200078efcff */
[----:B------:R-:W-:Y:S06]  /*1da0*/  BRA `(.L_x_60) ;  /* 0x0000000000147947 */ /* 0x000fec0003800000 */
.L_x_54:
[----:B------:R-:W-:Y:S01]  /*1db0*/  LOP3.LUT R0, R3, 0x80000000, R0, 0x48, !PT ;  /* 0x8000000003007812 */ /* 0x000fe200078e4800 */
[----:B------:R-:W-:Y:S06]  /*1dc0*/  BRA `(.L_x_60) ;  /* 0x00000000000c7947 */ /* 0x000fec0003800000 */
.L_x_53:
[----:B------:R-:W0:Y:S01]  /*1dd0*/  MUFU.RSQ R0, -QNAN ;  /* 0xffc0000000007908 */ /* 0x000e220000001400 */
[----:B------:R-:W-:Y:S05]  /*1de0*/  BRA `(.L_x_60) ;  /* 0x0000000000047947 */ /* 0x000fea0003800000 */
.L_x_52:
[----:B------:R-:W-:-:S07]  /*1df0*/  FADD.FTZ R0, R0, R3 ;  /* 0x0000000300007221 */ /* 0x000fce0000010000 */
.L_x_60:
[----:B------:R-:W-:Y:S05]  /*1e00*/  BSYNC.RECONVERGENT B2 ;  /* 0x0000000000027941 */ /* 0x000fea0003800200 */
.L_x_50:
[----:B------:R-:W-:-:S04]  /*1e10*/  IMAD.MOV.U32 R3, RZ, RZ, 0x0 ;  /* 0x00000000ff037424 */ /* 0x000fc800078e00ff */
[----:B0-----:R-:W-:Y:S05]  /*1e20*/  RET.REL.NODEC R2 `(_Z17PhaseShiftForw_1dP6float2S0_i) ;  /* 0xffffffe002747950 */ /* 0x001fea0003c3ffff */
.L_x_61:
        /* <DEDUP_REMOVED lines=13> */
.L_x_204:


//--------------------- .text._Z20DataSubGetRodft01_1dP6float2Pfi --------------------------
	.section	.text._Z20DataSubGetRodft01_1dP6float2Pfi,"ax",@progbits
	.align	128
.text._Z20DataSubGetRodft01_1dP6float2Pfi:
        .type           _Z20DataSubGetRodft01_1dP6float2Pfi,@function
        .size           _Z20DataSubGetRodft01_1dP6float2Pfi,(.L_x_206 - _Z20DataSubGetRodft01_1dP6float2Pfi)
        .other          _Z20DataSubGetRodft01_1dP6float2Pfi,@"STO_CUDA_ENTRY STV_DEFAULT"
_Z20DataSubGetRodft01_1dP6float2Pfi:
[----:B------:R-:W-:Y:S01]  /*0000*/  LDC R1, c[0x0][0x37c] ;  /* 0x0000df00ff017b82 */ /* 0x000fe20000000800 */
[----:B------:R-:W0:Y:S07]  /*0010*/  S2R R0, SR_TID.X ;  /* 0x0000000000007919 */ /* 0x000e2e0000002100 */
[----:B------:R-:W0:Y:S01]  /*0020*/  S2UR UR4, SR_CTAID.X ;  /* 0x00000000000479c3 */ /* 0x000e220000002500 */
[----:B------:R-:W1:Y:S07]  /*0030*/  LDCU UR5, c[0x0][0x390] ;  /* 0x00007200ff0577ac */ /* 0x000e6e0008000800 */
[----:B------:R-:W0:Y:S02]  /*0040*/  LDC R7, c[0x0][0x360] ;  /* 0x0000d800ff077b82 */ /* 0x000e240000000800 */
[----:B0-----:R-:W-:-:S05]  /*0050*/  IMAD R7, R7, UR4, R0 ;  /* 0x0000000407077c24 */ /* 0x001fca000f8e0200 */
[----:B-1----:R-:W-:-:S13]  /*0060*/  ISETP.GE.AND P0, PT, R7, UR5, PT ;  /* 0x0000000507007c0c */ /* 0x002fda000bf06270 */
[----:B------:R-:W-:Y:S05]  /*0070*/  @P0 EXIT ;  /* 0x000000000000094d */ /* 0x000fea0003800000 */
[----:B------:R-:W0:Y:S01]  /*0080*/  LDC.64 R2, c[0x0][0x380] ;  /* 0x0000e000ff027b82 */ /* 0x000e220000000a00 */
[----:B------:R-:W1:Y:S07]  /*0090*/  LDCU.64 UR4, c[0x0][0x358] ;  /* 0x00006b00ff0477ac */ /* 0x000e6e0008000a00 */
[----:B------:R-:W2:Y:S01]  /*00a0*/  LDC.64 R4, c[0x0][0x388] ;  /* 0x0000e200ff047b82 */ /* 0x000ea20000000a00 */
[----:B0-----:R-:W-:-:S06]  /*00b0*/  IMAD.WIDE R2, R7, 0x8, R2 ;  /* 0x0000000807027825 */ /* 0x001fcc00078e0202 */
[----:B-1----:R-:W3:Y:S01]  /*00c0*/  LDG.E R3, desc[UR4][R2.64] ;  /* 0x0000000402037981 */ /* 0x002ee2000c1e1900 */
[----:B--2---:R-:W-:-:S05]  /*00d0*/  IMAD.WIDE R4, R7, 0x4, R4 ;  /* 0x0000000407047825 */ /* 0x004fca00078e0204 */
[----:B---3--:R-:W-:Y:S01]  /*00e0*/  STG.E desc[UR4][R4.64], R3 ;  /* 0x0000000304007986 */ /* 0x008fe2000c101904 */
[----:B------:R-:W-:Y:S05]  /*00f0*/  EXIT ;  /* 0x000000000000794d */ /* 0x000fea0003800000 */
.L_x_62:
        /* <DEDUP_REMOVED lines=16> */
.L_x_206:


//--------------------- .text._Z20DataExtSetRodft01_1dPfP6float2i --------------------------
	.section	.text._Z20DataExtSetRodft01_1dPfP6float2i,"ax",@progbits
	.align	128
.text._Z20DataExtSetRodft01_1dPfP6float2i:
        .type           _Z20DataExtSetRodft01_1dPfP6float2i,@function
        .size           _Z20DataExtSetRodft01_1dPfP6float2i,(.L_x_207 - _Z20DataExtSetRodft01_1dPfP6float2i)
        .other          _Z20DataExtSetRodft01_1dPfP6float2i,@"STO_CUDA_ENTRY STV_DEFAULT"
_Z20DataExtSetRodft01_1dPfP6float2i:
[----:B------:R-:W-:Y:S01]  /*0000*/  LDC R1, c[0x0][0x37c] ;  /* 0x0000df00ff017b82 */ /* 0x000fe20000000800 */
[----:B------:R-:W0:Y:S07]  /*0010*/  S2R R0, SR_TID.X ;  /* 0x0000000000007919 */ /* 0x000e2e0000002100 */
[----:B------:R-:W0:Y:S01]  /*0020*/  S2UR UR4, SR_CTAID.X ;  /* 0x00000000000479c3 */ /* 0x000e220000002500 */
[----:B------:R-:W-:Y:S07]  /*0030*/  BSSY.RECONVERGENT B0, `(.L_x_63) ;  /* 0x0000019000007945 */ /* 0x000fee0003800200 */
[----:B------:R-:W0:Y:S08]  /*0040*/  LDC R9, c[0x0][0x360] ;  /* 0x0000d800ff097b82 */ /* 0x000e300000000800 */
[----:B------:R-:W1:Y:S08]  /*0050*/  LDC R8, c[0x0][0x390] ;  /* 0x0000e400ff087b82 */ /* 0x000e700000000800 */
[----:B------:R-:W2:Y:S01]  /*0060*/  LDC.64 R10, c[0x0][0x388] ;  /* 0x0000e200ff0a7b82 */ /* 0x000ea20000000a00 */
[----:B0-----:R-:W-:Y:S01]  /*0070*/  IMAD R9, R9, UR4, R0 ;  /* 0x0000000409097c24 */ /* 0x001fe2000f8e0200 */
[----:B------:R-:W0:Y:S04]  /*0080*/  LDCU.64 UR4, c[0x0][0x358] ;  /* 0x00006b00ff0477ac */ /* 0x000e280008000a00 */
[----:B-1----:R-:W-:-:S13]  /*0090*/  ISETP.GE.AND P0, PT, R9, R8, PT ;  /* 0x000000080900720c */ /* 0x002fda0003f06270 */
[----:B0-2---:R-:W-:Y:S05]  /*00a0*/  @P0 BRA `(.L_x_64) ;  /* 0x0000000000440947 */ /* 0x005fea0003800000 */
[----:B------:R-:W0:Y:S08]  /*00b0*/  LDC.64 R2, c[0x0][0x380] ;  /* 0x0000e000ff027b82 */ /* 0x000e300000000a00 */
[----:B------:R-:W1:Y:S01]  /*00c0*/  LDC.64 R6, c[0x0][0x388] ;  /* 0x0000e200ff067b82 */ /* 0x000e620000000a00 */
[----:B0-----:R-:W-:-:S05]  /*00d0*/  IMAD.WIDE R2, R9, 0x4, R2 ;  /* 0x0000000409027825 */ /* 0x001fca00078e0202 */
[----:B------:R-:W2:Y:S01]  /*00e0*/  LDG.E R0, desc[UR4][R2.64] ;  /* 0x0000000402007981 */ /* 0x000ea2000c1e1900 */
[----:B------:R-:W-:Y:S02]  /*00f0*/  HFMA2 R12, -RZ, RZ, 0, 0 ;  /* 0x00000000ff0c7431 */ /* 0x000fe400000001ff */
[----:B-1----:R-:W-:-:S04]  /*0100*/  IMAD.WIDE R4, R9, 0x8, R6 ;  /* 0x0000000809047825 */ /* 0x002fc800078e0206 */
[----:B--2---:R-:W-:Y:S01]  /*0110*/  FADD R13, -R0, -RZ ;  /* 0x800000ff000d7221 */ /* 0x004fe20000000100 */
[----:B------:R-:W-:-:S04]  /*0120*/  IADD3 R0, PT, PT, R8, -0x1, RZ ;  /* 0xffffffff08007810 */ /* 0x000fc80007ffe0ff */
[----:B------:R0:W-:Y:S01]  /*0130*/  STG.E.64 desc[UR4][R4.64+0x8], R12 ;  /* 0x0000080c04007986 */ /* 0x0001e2000c101b04 */
[----:B------:R-:W-:-:S13]  /*0140*/  ISETP.GE.AND P0, PT, R9, R0, PT ;  /* 0x000000000900720c */ /* 0x000fda0003f06270 */
[----:B0-----:R-:W-:Y:S05]  /*0150*/  @P0 BRA `(.L_x_64) ;  /* 0x0000000000180947 */ /* 0x001fea0003800000 */
[----:B------:R-:W2:Y:S01]  /*0160*/  LDG.E R13, desc[UR4][R2.64] ;  /* 0x00000004020d7981 */ /* 0x000ea2000c1e1900 */
[----:B------:R-:W-:Y:S02]  /*0170*/  LOP3.LUT R9, RZ, R9, RZ, 0x33, !PT ;  /* 0x00000009ff097212 */ /* 0x000fe400078e33ff */
[----:B------:R-:W-:Y:S02]  /*0180*/  MOV R12, RZ ;  /* 0x000000ff000c7202 */ /* 0x000fe40000000f00 */
[----:B------:R-:W-:-:S05]  /*0190*/  LEA R5, R8, R9, 0x1 ;  /* 0x0000000908057211 */ /* 0x000fca00078e08ff */
[----:B------:R-:W-:-:S05]  /*01a0*/  IMAD.WIDE R4, R5, 0x8, R6 ;  /* 0x0000000805047825 */ /* 0x000fca00078e0206 */
[----:B--2---:R0:W-:Y:S02]  /*01b0*/  STG.E.64 desc[UR4][R4.64], R12 ;  /* 0x0000000c04007986 */ /* 0x0041e4000c101b04 */
.L_x_64:
[----:B------:R-:W-:Y:S05]  /*01c0*/  BSYNC.RECONVERGENT B0 ;  /* 0x0000000000007941 */ /* 0x000fea0003800200 */
.L_x_63:
[----:B------:R-:W-:Y:S01]  /*01d0*/  STG.E.64 desc[UR4][R10.64], RZ ;  /* 0x000000ff0a007986 */ /* 0x000fe2000c101b04 */
[----:B------:R-:W-:Y:S05]  /*01e0*/  EXIT ;  /* 0x000000000000794d */ /* 0x000fea0003800000 */
.L_x_65:
        /* <DEDUP_REMOVED lines=9> */
.L_x_207:


//--------------------- .text._Z20DataSubGetRodft10_1dP6float2Pfi --------------------------
	.section	.text._Z20DataSubGetRodft10_1dP6float2Pfi,"ax",@progbits
	.align	128
.text._Z20DataSubGetRodft10_1dP6float2Pfi:
        .type           _Z20DataSubGetRodft10_1dP6float2Pfi,@function
        .size           _Z20DataSubGetRodft10_1dP6float2Pfi,(.L_x_208 - _Z20DataSubGetRodft10_1dP6float2Pfi)
        .other          _Z20DataSubGetRodft10_1dP6float2Pfi,@"STO_CUDA_ENTRY STV_DEFAULT"
_Z20DataSubGetRodft10_1dP6float2Pfi:
        /* <DEDUP_REMOVED lines=13> */
[----:B--2---:R-:W-:-:S04]  /*00d0*/  IMAD.WIDE R4, R7, 0x4, R4 ;  /* 0x0000000407047825 */ /* 0x004fc800078e0204 */
[----:B---3--:R-:W-:-:S05]  /*00e0*/  FADD R7, -R2, -RZ ;  /* 0x800000ff02077221 */ /* 0x008fca0000000100 */
[----:B------:R-:W-:Y:S01]  /*00f0*/  STG.E desc[UR4][R4.64], R7 ;  /* 0x0000000704007986 */ /* 0x000fe2000c101904 */
[----:B------:R-:W-:Y:S05]  /*0100*/  EXIT ;  /* 0x000000000000794d */ /* 0x000fea0003800000 */
.L_x_66:
        /* <DEDUP_REMOVED lines=15> */
.L_x_208:


//--------------------- .text._Z20DataExtSetRodft10_1dPfP6float2i --------------------------
	.section	.text._Z20DataExtSetRodft10_1dPfP6float2i,"ax",@progbits
	.align	128
.text._Z20DataExtSetRodft10_1dPfP6float2i:
        .type           _Z20DataExtSetRodft10_1dPfP6float2i,@function
        .size           _Z20DataExtSetRodft10_1dPfP6float2i,(.L_x_209 - _Z20DataExtSetRodft10_1dPfP6float2i)
        .other          _Z20DataExtSetRodft10_1dPfP6float2i,@"STO_CUDA_ENTRY STV_DEFAULT"
_Z20DataExtSetRodft10_1dPfP6float2i:
[----:B------:R-:W-:Y:S01]  /*0000*/  LDC R1, c[0x0][0x37c] ;  /* 0x0000df00ff017b82 */ /* 0x000fe20000000800 */
[----:B------:R-:W0:Y:S07]  /*0010*/  S2R R0, SR_TID.X ;  /* 0x0000000000007919 */ /* 0x000e2e0000002100 */
[----:B------:R-:W0:Y:S08]  /*0020*/  S2UR UR4, SR_CTAID.X ;  /* 0x00000000000479c3 */ /* 0x000e300000002500 */
[----:B------:R-:W0:Y:S08]  /*0030*/  LDC R9, c[0x0][0x360] ;  /* 0x0000d800ff097b82 */ /* 0x000e300000000800 */
[----:B------:R-:W1:Y:S01]  /*0040*/  LDC R8, c[0x0][0x390] ;  /* 0x0000e400ff087b82 */ /* 0x000e620000000800 */
[----:B0-----:R-:W-:-:S05]  /*0050*/  IMAD R9, R9, UR4, R0 ;  /* 0x0000000409097c24 */ /* 0x001fca000f8e0200 */
[----:B-1----:R-:W-:-:S13]  /*0060*/  ISETP.GE.AND P0, PT, R9, R8, PT ;  /* 0x000000080900720c */ /* 0x002fda0003f06270 */
[----:B------:R-:W-:Y:S05]  /*0070*/  @P0 EXIT ;  /* 0x000000000000094d */ /* 0x000fea0003800000 */
[----:B------:R-:W0:Y:S01]  /*0080*/  LDC.64 R2, c[0x0][0x380] ;  /* 0x0000e000ff027b82 */ /* 0x000e220000000a00 */
[----:B------:R-:W1:Y:S07]  /*0090*/  LDCU.64 UR4, c[0x0][0x358] ;  /* 0x00006b00ff0477ac */ /* 0x000e6e0008000a00 */
[----:B------:R-:W2:Y:S01]  /*00a0*/  LDC.64 R6, c[0x0][0x388] ;  /* 0x0000e200ff067b82 */ /* 0x000ea20000000a00 */
[----:B0-----:R-:W-:-:S05]  /*00b0*/  IMAD.WIDE R2, R9, 0x4, R2 ;  /* 0x0000000409027825 */ /* 0x001fca00078e0202 */
[----:B-1----:R-:W3:Y:S01]  /*00c0*/  LDG.E R10, desc[UR4][R2.64] ;  /* 0x00000004020a7981 */ /* 0x002ee2000c1e1900 */
[----:B------:R-:W-:Y:S02]  /*00d0*/  HFMA2 R11, -RZ, RZ, 0, 0 ;  /* 0x00000000ff0b7431 */ /* 0x000fe400000001ff */
[----:B--2---:R-:W-:Y:S01]  /*00e0*/  IMAD.WIDE R4, R9, 0x8, R6 ;  /* 0x0000000809047825 */ /* 0x004fe200078e0206 */
[----:B------:R-:W-:-:S04]  /*00f0*/  LOP3.LUT R9, RZ, R9, RZ, 0x33, !PT ;  /* 0x00000009ff097212 */ /* 0x000fc800078e33ff */
[----:B---3--:R-:W-:Y:S04]  /*0100*/  STG.E.64 desc[UR4][R4.64], R10 ;  /* 0x0000000a04007986 */ /* 0x008fe8000c101b04 */
[----:B------:R-:W2:Y:S01]  /*0110*/  LDG.E R0, desc[UR4][R2.64] ;  /* 0x0000000402007981 */ /* 0x000ea2000c1e1900 */
[----:B------:R-:W-:Y:S02]  /*0120*/  LEA R9, R8, R9, 0x1 ;  /* 0x0000000908097211 */ /* 0x000fe400078e08ff */
[----:B------:R-:W-:-:S03]  /*0130*/  MOV R13, RZ ;  /* 0x000000ff000d7202 */ /* 0x000fc60000000f00 */
[----:B------:R-:W-:-:S04]  /*0140*/  IMAD.WIDE R6, R9, 0x8, R6 ;  /* 0x0000000809067825 */ /* 0x000fc800078e0206 */
[----:B--2---:R-:W-:-:S05]  /*0150*/  FADD R12, -R0, -RZ ;  /* 0x800000ff000c7221 */ /* 0x004fca0000000100 */
[----:B------:R-:W-:Y:S01]  /*0160*/  STG.E.64 desc[UR4][R6.64], R12 ;  /* 0x0000000c06007986 */ /* 0x000fe2000c101b04 */
[----:B------:R-:W-:Y:S05]  /*0170*/  EXIT ;  /* 0x000000000000794d */ /* 0x000fea0003800000 */
.L_x_67:
        /* <DEDUP_REMOVED lines=16> */
.L_x_209:


//--------------------- .text._Z21DataSubGetIRodft00_1dP6float2Pfi --------------------------
	.section	.text._Z21DataSubGetIRodft00_1dP6float2Pfi,"ax",@progbits
	.align	128
.text._Z21DataSubGetIRodft00_1dP6float2Pfi:
        .type           _Z21DataSubGetIRodft00_1dP6float2Pfi,@function
        .size           _Z21DataSubGetIRodft00_1dP6float2Pfi,(.L_x_210 - _Z21DataSubGetIRodft00_1dP6float2Pfi)
        .other          _Z21DataSubGetIRodft00_1dP6float2Pfi,@"STO_CUDA_ENTRY STV_DEFAULT"
_Z21DataSubGetIRodft00_1dP6float2Pfi:
        /* <DEDUP_REMOVED lines=16> */
.L_x_68:
        /* <DEDUP_REMOVED lines=16> */
.L_x_210:


//--------------------- .text._Z21DataExtSetIRodft00_1dPfP6float2i --------------------------
	.section	.text._Z21DataExtSetIRodft00_1dPfP6float2i,"ax",@progbits
	.align	128
.text._Z21DataExtSetIRodft00_1dPfP6float2i:
        .type           _Z21DataExtSetIRodft00_1dPfP6float2i,@function
        .size           _Z21DataExtSetIRodft00_1dPfP6float2i,(.L_x_211 - _Z21DataExtSetIRodft00_1dPfP6float2i)
        .other          _Z21DataExtSetIRodft00_1dPfP6float2i,@"STO_CUDA_ENTRY STV_DEFAULT"
_Z21DataExtSetIRodft00_1dPfP6float2i:
[----:B------:R-:W-:Y:S01]  /*0000*/  LDC R1, c[0x0][0x37c] ;  /* 0x0000df00ff017b82 */ /* 0x000fe20000000800 */
[----:B------:R-:W0:Y:S07]  /*0010*/  S2R R0, SR_TID.X ;  /* 0x0000000000007919 */ /* 0x000e2e0000002100 */
[----:B------:R-:W0:Y:S01]  /*0020*/  S2UR UR4, SR_CTAID.X ;  /* 0x00000000000479c3 */ /* 0x000e220000002500 */
[----:B------:R-:W-:Y:S07]  /*0030*/  BSSY.RECONVERGENT B0, `(.L_x_69) ;  /* 0x0000017000007945 */ /* 0x000fee0003800200 */
[----:B------:R-:W0:Y:S08]  /*0040*/  LDC R11, c[0x0][0x360] ;  /* 0x0000d800ff0b7b82 */ /* 0x000e300000000800 */
[----:B------:R-:W1:Y:S08]  /*0050*/  LDC R10, c[0x0][0x390] ;  /* 0x0000e400ff0a7b82 */ /* 0x000e700000000800 */
[----:B------:R-:W2:Y:S08]  /*0060*/  LDC.64 R8, c[0x0][0x388] ;  /* 0x0000e200ff087b82 */ /* 0x000eb00000000a00 */
[----:B------:R-:W3:Y:S01]  /*0070*/  LDC.64 R12, c[0x0][0x388] ;  /* 0x0000e200ff0c7b82 */ /* 0x000ee20000000a00 */
[----:B0-----:R-:W-:Y:S01]  /*0080*/  IMAD R11, R11, UR4, R0 ;  /* 0x000000040b0b7c24 */ /* 0x001fe2000f8e0200 */
[----:B------:R-:W0:Y:S04]  /*0090*/  LDCU.64 UR4, c[0x0][0x358] ;  /* 0x00006b00ff0477ac */ /* 0x000e280008000a00 */
[----:B-1----:R-:W-:Y:S01]  /*00a0*/  ISETP.GE.AND P0, PT, R11, R10, PT ;  /* 0x0000000a0b00720c */ /* 0x002fe20003f06270 */
[----:B--2---:R-:W-:-:S12]  /*00b0*/  IMAD.WIDE R8, R10, 0x8, R8 ;  /* 0x000000080a087825 */ /* 0x004fd800078e0208 */
[----:B0-----:R-:W-:Y:S05]  /*00c0*/  @P0 BRA `(.L_x_70) ;  /* 0x0000000000340947 */ /* 0x001fea0003800000 */
[----:B------:R-:W0:Y:S08]  /*00d0*/  LDC.64 R2, c[0x0][0x380] ;  /* 0x0000e000ff027b82 */ /* 0x000e300000000a00 */
[----:B------:R-:W1:Y:S01]  /*00e0*/  LDC.64 R6, c[0x0][0x388] ;  /* 0x0000e200ff067b82 */ /* 0x000e620000000a00 */
[----:B0-----:R-:W-:-:S05]  /*00f0*/  IMAD.WIDE R2, R11, 0x4, R2 ;  /* 0x000000040b027825 */ /* 0x001fca00078e0202 */
[----:B------:R-:W2:Y:S01]  /*0100*/  LDG.E R0, desc[UR4][R2.64] ;  /* 0x0000000402007981 */ /* 0x000ea2000c1e1900 */
[----:B------:R-:W-:Y:S02]  /*0110*/  HFMA2 R14, -RZ, RZ, 0, 0 ;  /* 0x00000000ff0e7431 */ /* 0x000fe400000001ff */
[----:B-1----:R-:W-:Y:S01]  /*0120*/  IMAD.WIDE R4, R11, 0x8, R6 ;  /* 0x000000080b047825 */ /* 0x002fe200078e0206 */
[----:B------:R-:W-:-:S03]  /*0130*/  LEA R11, R10, -R11, 0x1 ;  /* 0x8000000b0a0b7211 */ /* 0x000fc600078e08ff */
[----:B--2---:R-:W-:-:S05]  /*0140*/  FADD R15, -R0, -RZ ;  /* 0x800000ff000f7221 */ /* 0x004fca0000000100 */
[----:B------:R0:W-:Y:S04]  /*0150*/  STG.E.64 desc[UR4][R4.64+0x8], R14 ;  /* 0x0000080e04007986 */ /* 0x0001e8000c101b04 */
[----:B------:R-:W2:Y:S01]  /*0160*/  LDG.E R17, desc[UR4][R2.64] ;  /* 0x0000000402117981 */ /* 0x000ea2000c1e1900 */
[----:B------:R-:W-:Y:S01]  /*0170*/  MOV R16, RZ ;  /* 0x000000ff00107202 */ /* 0x000fe20000000f00 */
[----:B------:R-:W-:-:S05]  /*0180*/  IMAD.WIDE R6, R11, 0x8, R6 ;  /* 0x000000080b067825 */ /* 0x000fca00078e0206 */
[----:B--2---:R0:W-:Y:S02]  /*0190*/  STG.E.64 desc[UR4][R6.64+0x8], R16 ;  /* 0x0000081006007986 */ /* 0x0041e4000c101b04 */
.L_x_70:
[----:B------:R-:W-:Y:S05]  /*01a0*/  BSYNC.RECONVERGENT B0 ;  /* 0x0000000000007941 */ /* 0x000fea0003800200 */
.L_x_69:
[----:B---3--:R-:W-:Y:S04]  /*01b0*/  STG.E.64 desc[UR4][R12.64], RZ ;  /* 0x000000ff0c007986 */ /* 0x008fe8000c101b04 */
[----:B------:R-:W-:Y:S01]  /*01c0*/  STG.E.64 desc[UR4][R8.64+0x8], RZ ;  /* 0x000008ff08007986 */ /* 0x000fe2000c101b04 */
[----:B------:R-:W-:Y:S05]  /*01d0*/  EXIT ;  /* 0x000000000000794d */ /* 0x000fea0003800000 */
.L_x_71:
        /* <DEDUP_REMOVED lines=10> */
.L_x_211:


//--------------------- .text._Z20DataSubGetRodft00_1dP6float2Pfi --------------------------
	.section	.text._Z20DataSubGetRodft00_1dP6float2Pfi,"ax",@progbits
	.align	128
.text._Z20DataSubGetRodft00_1dP6float2Pfi:
        .type           _Z20DataSubGetRodft00_1dP6float2Pfi,@function
        .size           _Z20DataSubGetRodft00_1dP6float2Pfi,(.L_x_212 - _Z20DataSubGetRodft00_1dP6float2Pfi)
        .other          _Z20DataSubGetRodft00_1dP6float2Pfi,@"STO_CUDA_ENTRY STV_DEFAULT"
_Z20DataSubGetRodft00_1dP6float2Pfi:
        /* <DEDUP_REMOVED lines=17> */
.L_x_72:
        /* <DEDUP_REMOVED lines=15> */
.L_x_212:


//--------------------- .text._Z20DataExtSetRodft00_1dPfP6float2i --------------------------
	.section	.text._Z20DataExtSetRodft00_1dPfP6float2i,"ax",@progbits
	.align	128
.text._Z20DataExtSetRodft00_1dPfP6float2i:
        .type           _Z20DataExtSetRodft00_1dPfP6float2i,@function
        .size           _Z20DataExtSetRodft00_1dPfP6float2i,(.L_x_213 - _Z20DataExtSetRodft00_1dPfP6float2i)
        .other          _Z20DataExtSetRodft00_1dPfP6float2i,@"STO_CUDA_ENTRY STV_DEFAULT"
_Z20DataExtSetRodft00_1dPfP6float2i:
        /* <DEDUP_REMOVED lines=19> */
[----:B------:R-:W-:-:S04]  /*0130*/  LEA R11, R10, -R11, 0x1 ;  /* 0x8000000b0a0b7211 */ /* 0x000fc800078e08ff */
[----:B--2---:R0:W-:Y:S04]  /*0140*/  STG.E.64 desc[UR4][R4.64+0x8], R12 ;  /* 0x0000080c04007986 */ /* 0x0041e8000c101b04 */
[----:B------:R-:W2:Y:S01]  /*0150*/  LDG.E R0, desc[UR4][R2.64] ;  /* 0x0000000402007981 */ /* 0x000ea2000c1e1900 */
[----:B------:R-:W-:Y:S01]  /*0160*/  MOV R17, RZ ;  /* 0x000000ff00117202 */ /* 0x000fe20000000f00 */
[----:B------:R-:W-:-:S04]  /*0170*/  IMAD.WIDE R6, R11, 0x8, R6 ;  /* 0x000000080b067825 */ /* 0x000fc800078e0206 */
[----:B--2---:R-:W-:-:S05]  /*0180*/  FADD R16, -R0, -RZ ;  /* 0x800000ff00107221 */ /* 0x004fca0000000100 */
[----:B------:R0:W-:Y:S02]  /*0190*/  STG.E.64 desc[UR4][R6.64+0x8], R16 ;  /* 0x0000081006007986 */ /* 0x0001e4000c101b04 */
.L_x_74:
[----:B------:R-:W-:Y:S05]  /*01a0*/  BSYNC.RECONVERGENT B0 ;  /* 0x0000000000007941 */ /* 0x000fea0003800200 */
.L_x_73:
[----:B---3--:R-:W-:Y:S04]  /*01b0*/  STG.E.64 desc[UR4][R14.64], RZ ;  /* 0x000000ff0e007986 */ /* 0x008fe8000c101b04 */
[----:B------:R-:W-:Y:S01]  /*01c0*/  STG.E.64 desc[UR4][R8.64+0x8], RZ ;  /* 0x000008ff08007986 */ /* 0x000fe2000c101b04 */
[----:B------:R-:W-:Y:S05]  /*01d0*/  EXIT ;  /* 0x000000000000794d */ /* 0x000fea0003800000 */
.L_x_75:
        /* <DEDUP_REMOVED lines=10> */
.L_x_213:


//--------------------- .text._Z20DataSubGetRedft01_1dP6float2Pfi --------------------------
	.section	.text._Z20DataSubGetRedft01_1dP6float2Pfi,"ax",@progbits
	.align	128
.text._Z20DataSubGetRedft01_1dP6float2Pfi:
        .type           _Z20DataSubGetRedft01_1dP6float2Pfi,@function
        .size           _Z20DataSubGetRedft01_1dP6float2Pfi,(.L_x_214 - _Z20DataSubGetRedft01_1dP6float2Pfi)
        .other          _Z20DataSubGetRedft01_1dP6float2Pfi,@"STO_CUDA_ENTRY STV_DEFAULT"
_Z20DataSubGetRedft01_1dP6float2Pfi:
        /* <DEDUP_REMOVED lines=16> */
.L_x_76:
        /* <DEDUP_REMOVED lines=16> */
.L_x_214:


//--------------------- .text._Z20DataExtSetRedft01_1dPfP6float2i --------------------------
	.section	.text._Z20DataExtSetRedft01_1dPfP6float2i,"ax",@progbits
	.align	128
.text._Z20DataExtSetRedft01_1dPfP6float2i:
        .type           _Z20DataExtSetRedft01_1dPfP6float2i,@function
        .size           _Z20DataExtSetRedft01_1dPfP6float2i,(.L_x_215 - _Z20DataExtSetRedft01_1dPfP6float2i)
        .other          _Z20DataExtSetRedft01_1dPfP6float2i,@"STO_CUDA_ENTRY STV_DEFAULT"
_Z20DataExtSetRedft01_1dPfP6float2i:
        /* <DEDUP_REMOVED lines=13> */
[----:B------:R-:W-:Y:S01]  /*00d0*/  IADD3 R0, PT, PT, R12, -0x1, RZ ;  /* 0xffffffff0c007810 */ /* 0x000fe20007ffe0ff */
[----:B------:R-:W-:Y:S02]  /*00e0*/  HFMA2 R11, -RZ, RZ, 0, 0 ;  /* 0x00000000ff0b7431 */ /* 0x000fe400000001ff */
[C---:B--2---:R-:W-:Y:S01]  /*00f0*/  IMAD.WIDE R4, R9.reuse, 0x8, R6 ;  /* 0x0000000809047825 */ /* 0x044fe200078e0206 */
[----:B------:R-:W-:-:S04]  /*0100*/  ISETP.GE.AND P0, PT, R9, R0, PT ;  /* 0x000000000900720c */ /* 0x000fc80003f06270 */
[----:B---3--:R0:W-:Y:S09]  /*0110*/  STG.E.64 desc[UR4][R4.64], R10 ;  /* 0x0000000a04007986 */ /* 0x0081f2000c101b04 */
[----:B------:R-:W-:Y:S05]  /*0120*/  @P0 EXIT ;  /* 0x000000000000094d */ /* 0x000fea0003800000 */
[----:B------:R-:W2:Y:S01]  /*0130*/  LDG.E R8, desc[UR4][R2.64+0x4] ;  /* 0x0000040402087981 */ /* 0x000ea2000c1e1900 */
[----:B------:R-:W-:-:S04]  /*0140*/  LOP3.LUT R9, RZ, R9, RZ, 0x33, !PT ;  /* 0x00000009ff097212 */ /* 0x000fc800078e33ff */
[----:B0-----:R-:W-:Y:S02]  /*0150*/  LEA R5, R12, R9, 0x1 ;  /* 0x000000090c057211 */ /* 0x001fe400078e08ff */
[----:B------:R-:W-:-:S03]  /*0160*/  MOV R9, RZ ;  /* 0x000000ff00097202 */ /* 0x000fc60000000f00 */
[----:B------:R-:W-:-:S05]  /*0170*/  IMAD.WIDE R4, R5, 0x8, R6 ;  /* 0x0000000805047825 */ /* 0x000fca00078e0206 */
[----:B--2---:R-:W-:Y:S01]  /*0180*/  STG.E.64 desc[UR4][R4.64], R8 ;  /* 0x0000000804007986 */ /* 0x004fe2000c101b04 */
[----:B------:R-:W-:Y:S05]  /*0190*/  EXIT ;  /* 0x000000000000794d */ /* 0x000fea0003800000 */
.L_x_77:
        /* <DEDUP_REMOVED lines=14> */
.L_x_215:


//--------------------- .text._Z20DataSubGetRedft10_1dP6float2Pfi --------------------------
	.section	.text._Z20DataSubGetRedft10_1dP6float2Pfi,"ax",@progbits
	.align	128
.text._Z20DataSubGetRedft10_1dP6float2Pfi:
        .type           _Z20DataSubGetRedft10_1dP6float2Pfi,@function
        .size           _Z20DataSubGetRedft10_1dP6float2Pfi,(.L_x_216 - _Z20DataSubGetRedft10_1dP6float2Pfi)
        .other          _Z20DataSubGetRedft10_1dP6float2Pfi,@"STO_CUDA_ENTRY STV_DEFAULT"
_Z20DataSubGetRedft10_1dP6float2Pfi:
        /* <DEDUP_REMOVED lines=16> */
.L_x_78:
        /* <DEDUP_REMOVED lines=16> */
.L_x_216:


//--------------------- .text._Z20DataExtSetRedft10_1dPfP6float2i --------------------------
	.section	.text._Z20DataExtSetRedft10_1dPfP6float2i,"ax",@progbits
	.align	128
.text._Z20DataExtSetRedft10_1dPfP6float2i:
        .type           _Z20DataExtSetRedft10_1dPfP6float2i,@function
        .size           _Z20DataExtSetRedft10_1dPfP6float2i,(.L_x_217 - _Z20DataExtSetRedft10_1dPfP6float2i)
        .other          _Z20DataExtSetRedft10_1dPfP6float2i,@"STO_CUDA_ENTRY STV_DEFAULT"
_Z20DataExtSetRedft10_1dPfP6float2i:
        /* <DEDUP_REMOVED lines=16> */
[----:B------:R-:W-:Y:S01]  /*0100*/  LEA R13, R12, R9, 0x1 ;  /* 0x000000090c0d7211 */ /* 0x000fe200078e08ff */
[----:B---3--:R-:W-:Y:S04]  /*0110*/  STG.E.64 desc[UR4][R4.64], R10 ;  /* 0x0000000a04007986 */ /* 0x008fe8000c101b04 */
[----:B------:R-:W2:Y:S01]  /*0120*/  LDG.E R8, desc[UR4][R2.64] ;  /* 0x0000000402087981 */ /* 0x000ea2000c1e1900 */
[----:B------:R-:W-:Y:S01]  /*0130*/  MOV R9, RZ ;  /* 0x000000ff00097202 */ /* 0x000fe20000000f00 */
[----:B------:R-:W-:-:S05]  /*0140*/  IMAD.WIDE R6, R13, 0x8, R6 ;  /* 0x000000080d067825 */ /* 0x000fca00078e0206 */
[----:B--2---:R-:W-:Y:S01]  /*0150*/  STG.E.64 desc[UR4][R6.64], R8 ;  /* 0x0000000806007986 */ /* 0x004fe2000c101b04 */
[----:B------:R-:W-:Y:S05]  /*0160*/  EXIT ;  /* 0x000000000000794d */ /* 0x000fea0003800000 */
.L_x_79:
        /* <DEDUP_REMOVED lines=9> */
.L_x_217:


//--------------------- .text._Z20DataSubGetRedft00_1dP6float2Pfi --------------------------
	.section	.text._Z20DataSubGetRedft00_1dP6float2Pfi,"ax",@progbits
	.align	128
.text._Z20DataSubGetRedft00_1dP6float2Pfi:
        .type           _Z20DataSubGetRedft00_1dP6float2Pfi,@function
        .size           _Z20DataSubGetRedft00_1dP6float2Pfi,(.L_x_218 - _Z20DataSubGetRedft00_1dP6float2Pfi)
        .other          _Z20DataSubGetRedft00_1dP6float2Pfi,@"STO_CUDA_ENTRY STV_DEFAULT"
_Z20DataSubGetRedft00_1dP6float2Pfi:
        /* <DEDUP_REMOVED lines=16> */
.L_x_80:
        /* <DEDUP_REMOVED lines=16> */
.L_x_218:


//--------------------- .text._Z20DataExtSetRedft00_1dPfP6float2i --------------------------
	.section	.text._Z20DataExtSetRedft00_1dPfP6float2i,"ax",@progbits
	.align	128
.text._Z20DataExtSetRedft00_1dPfP6float2i:
        .type           _Z20DataExtSetRedft00_1dPfP6float2i,@function
        .size           _Z20DataExtSetRedft00_1dPfP6float2i,(.L_x_219 - _Z20DataExtSetRedft00_1dPfP6float2i)
        .other          _Z20DataExtSetRedft00_1dPfP6float2i,@"STO_CUDA_ENTRY STV_DEFAULT"
_Z20DataExtSetRedft00_1dPfP6float2i:
        /* <DEDUP_REMOVED lines=20> */
[----:B------:R-:W-:-:S04]  /*0140*/  LEA R9, R12, -R9, 0x1 ;  /* 0x800000090c097211 */ /* 0x000fc800078e08ff */
[----:B0-----:R-:W-:Y:S02]  /*0150*/  IADD3 R5, PT, PT, R9, -0x3, RZ ;  /* 0xfffffffd09057810 */ /* 0x001fe40007ffe0ff */
[----:B------:R-:W-:-:S03]  /*0160*/  MOV R9, RZ ;  /* 0x000000ff00097202 */ /* 0x000fc60000000f00 */
[----:B------:R-:W-:-:S05]  /*0170*/  IMAD.WIDE R4, R5, 0x8, R6 ;  /* 0x0000000805047825 */ /* 0x000fca00078e0206 */
[----:B--2---:R-:W-:Y:S01]  /*0180*/  STG.E.64 desc[UR4][R4.64], R8 ;  /* 0x0000000804007986 */ /* 0x004fe2000c101b04 */
[----:B------:R-:W-:Y:S05]  /*0190*/  EXIT ;  /* 0x000000000000794d */ /* 0x000fea0003800000 */
.L_x_81:
        /* <DEDUP_REMOVED lines=14> */
.L_x_219:


//--------------------- .text._Z18dst1_idct2_1d_postPfS_i --------------------------
	.section	.text._Z18dst1_idct2_1d_postPfS_i,"ax",@progbits
	.align	128
.text._Z18dst1_idct2_1d_postPfS_i:
        .type           _Z18dst1_idct2_1d_postPfS_i,@function
        .size           _Z18dst1_idct2_1d_postPfS_i,(.L_x_220 - _Z18dst1_idct2_1d_postPfS_i)
        .other          _Z18dst1_idct2_1d_postPfS_i,@"STO_CUDA_ENTRY STV_DEFAULT"
_Z18dst1_idct2_1d_postPfS_i:
[----:B------:R-:W-:Y:S01]  /*0000*/  LDC R1, c[0x0][0x37c] ;  /* 0x0000df00ff017b82 */ /* 0x000fe20000000800 */
[----:B------:R-:W0:Y:S07]  /*0010*/  S2R R3, SR_TID.X ;  /* 0x0000000000037919 */ /* 0x000e2e0000002100 */
[----:B------:R-:W0:Y:S01]  /*0020*/  S2UR UR5, SR_CTAID.X ;  /* 0x00000000000579c3 */ /* 0x000e220000002500 */
[----:B------:R-:W1:Y:S01]  /*0030*/  LDCU UR8, c[0x0][0x390] ;  /* 0x00007200ff0877ac */ /* 0x000e620008000800 */
[----:B------:R-:W-:Y:S01]  /*0040*/  BSSY.RECONVERGENT B0, `(.L_x_82) ;  /* 0x000001d000007945 */ /* 0x000fe20003800200 */
[----:B------:R-:W2:Y:S05]  /*0050*/  LDCU.64 UR6, c[0x0][0x358] ;  /* 0x00006b00ff0677ac */ /* 0x000eaa0008000a00 */
[----:B------:R-:W0:Y:S01]  /*0060*/  LDC R2, c[0x0][0x360] ;  /* 0x0000d800ff027b82 */ /* 0x000e220000000800 */
[----:B-1----:R-:W-:Y:S01]  /*0070*/  UIADD3 UR4, UPT, UPT, UR8, -0x1, URZ ;  /* 0xffffffff08047890 */ /* 0x002fe2000fffe0ff */
[----:B0-----:R-:W-:-:S05]  /*0080*/  IMAD R2, R2, UR5, R3 ;  /* 0x0000000502027c24 */ /* 0x001fca000f8e0203 */
[----:B------:R-:W-:-:S13]  /*0090*/  ISETP.GE.AND P0, PT, R2, UR4, PT ;  /* 0x0000000402007c0c */ /* 0x000fda000bf06270 */
[----:B--2---:R-:W-:Y:S05]  /*00a0*/  @P0 BRA `(.L_x_83) ;  /* 0x0000000000580947 */ /* 0x004fea0003800000 */
[----:B------:R-:W0:Y:S02]  /*00b0*/  LDC.64 R4, c[0x0][0x380] ;  /* 0x0000e000ff047b82 */ /* 0x000e240000000a00 */
[----:B0-----:R-:W-:-:S05]  /*00c0*/  IMAD.WIDE R4, R2, 0x4, R4 ;  /* 0x0000000402047825 */ /* 0x001fca00078e0204 */
[----:B------:R-:W2:Y:S01]  /*00d0*/  LDG.E R0, desc[UR6][R4.64+0x4] ;  /* 0x0000040604007981 */ /* 0x000ea2000c1e1900 */
[----:B------:R-:W-:Y:S01]  /*00e0*/  UIADD3 UR4, UPT, UPT, UR8, 0x1, URZ ;  /* 0x0000000108047890 */ /* 0x000fe2000fffe0ff */
[----:B------:R-:W-:Y:S05]  /*00f0*/  BSSY.RECONVERGENT B1, `(.L_x_84) ;  /* 0x000000e000017945 */ /* 0x000fea0003800200 */
[----:B------:R-:W-:-:S05]  /*0100*/  I2FP.F32.S32 R3, UR4 ;  /* 0x0000000400037c45 */ /* 0x000fca0008201400 */
[----:B------:R-:W-:-:S04]  /*0110*/  FADD R3, R3, R3 ;  /* 0x0000000303037221 */ /* 0x000fc80000000000 */
[----:B------:R-:W0:Y:S02]  /*0120*/  MUFU.RCP R6, R3 ;  /* 0x0000000300067308 */ /* 0x000e240000001000 */
[----:B0-----:R-:W-:-:S04]  /*0130*/  FFMA R7, -R3, R6, 1 ;  /* 0x3f80000003077423 */ /* 0x001fc80000000106 */
[----:B------:R-:W-:Y:S02]  /*0140*/  FFMA R7, R6, R7, R6 ;  /* 0x0000000706077223 */ /* 0x000fe40000000006 */
[----:B--2---:R-:W0:Y:S02]  /*0150*/  FCHK P0, R0, R3 ;  /* 0x0000000300007302 */ /* 0x004e240000000000 */
[----:B------:R-:W-:-:S04]  /*0160*/  FFMA R6, R0, R7, RZ ;  /* 0x0000000700067223 */ /* 0x000fc800000000ff */
[----:B------:R-:W-:-:S04]  /*0170*/  FFMA R8, -R3, R6, R0 ;  /* 0x0000000603087223 */ /* 0x000fc80000000100 */
[----:B------:R-:W-:Y:S01]  /*0180*/  FFMA R7, R7, R8, R6 ;  /* 0x0000000807077223 */ /* 0x000fe20000000006 */
[----:B0-----:R-:W-:Y:S06]  /*0190*/  @!P0 BRA `(.L_x_85) ;  /* 0x00000000000c8947 */ /* 0x001fec0003800000 */
[----:B------:R-:W-:-:S07]  /*01a0*/  MOV R4, 0x1c0 ;  /* 0x000001c000047802 */ /* 0x000fce0000000f00 */
[----:B------:R-:W-:Y:S05]  /*01b0*/  CALL.REL.NOINC `($__internal_2_$__cuda_sm3x_div_rn_noftz_f32_slowpath) ;  /* 0x00000000002c7944 */ /* 0x000fea0003c00000 */
[----:B------:R-:W-:-:S07]  /*01c0*/  IMAD.MOV.U32 R7, RZ, RZ, R0 ;  /* 0x000000ffff077224 */ /* 0x000fce00078e0000 */
.L_x_85:
[----:B------:R-:W-:Y:S05]  /*01d0*/  BSYNC.RECONVERGENT B1 ;  /* 0x0000000000017941 */ /* 0x000fea0003800200 */
.L_x_84:
[----:B------:R-:W0:Y:S02]  /*01e0*/  LDC.64 R4, c[0x0][0x388] ;  /* 0x0000e200ff047b82 */ /* 0x000e240000000a00 */
[----:B0-----:R-:W-:-:S05]  /*01f0*/  IMAD.WIDE R2, R2, 0x4, R4 ;  /* 0x0000000402027825 */ /* 0x001fca00078e0204 */
[----:B------:R0:W-:Y:S02]  /*0200*/  STG.E desc[UR6][R2.64], R7 ;  /* 0x0000000702007986 */ /* 0x0001e4000c101906 */
.L_x_83:
[----:B------:R-:W-:Y:S05]  /*0210*/  BSYNC.RECONVERGENT B0 ;  /* 0x0000000000007941 */ /* 0x000fea0003800200 */
.L_x_82:
[----:B------:R-:W1:Y:S08]  /*0220*/  LDC R5, c[0x0][0x390] ;  /* 0x0000e400ff057b82 */ /* 0x000e700000000800 */
[----:B0-----:R-:W1:Y:S02]  /*0230*/  LDC.64 R2, c[0x0][0x388] ;  /* 0x0000e200ff027b82 */ /* 0x001e640000000a00 */
[----:B-1----:R-:W-:-:S05]  /*0240*/  IMAD.WIDE R2, R5, 0x4, R2 ;  /* 0x0000000405027825 */ /* 0x002fca00078e0202 */
[----:B------:R-:W-:Y:S01]  /*0250*/  STG.E desc[UR6][R2.64+-0x4], RZ ;  /* 0xfffffcff02007986 */ /* 0x000fe2000c101906 */
[----:B------:R-:W-:Y:S05]  /*0260*/  EXIT ;  /* 0x000000000000794d */ /* 0x000fea0003800000 */
        .weak           $__internal_2_$__cuda_sm3x_div_rn_noftz_f32_slowpath
        .type           $__internal_2_$__cuda_sm3x_div_rn_noftz_f32_slowpath,@function
        .size           $__internal_2_$__cuda_sm3x_div_rn_noftz_f32_slowpath,(.L_x_220 - $__internal_2_$__cuda_sm3x_div_rn_noftz_f32_slowpath)
$__internal_2_$__cuda_sm3x_div_rn_noftz_f32_slowpath:
[--C-:B------:R-:W-:Y:S01]  /*0270*/  SHF.R.U32.HI R6, RZ, 0x17, R3.reuse ;  /* 0x00000017ff067819 */ /* 0x100fe20000011603 */
[----:B------:R-:W-:Y:S01]  /*0280*/  BSSY.RECONVERGENT B2, `(.L_x_86) ;  /* 0x0000064000027945 */ /* 0x000fe20003800200 */
[--C-:B------:R-:W-:Y:S01]  /*0290*/  SHF.R.U32.HI R5, RZ, 0x17, R0.reuse ;  /* 0x00000017ff057819 */ /* 0x100fe20000011600 */
[----:B------:R-:W-:Y:S01]  /*02a0*/  IMAD.MOV.U32 R7, RZ, RZ, R0 ;  /* 0x000000ffff077224 */ /* 0x000fe200078e0000 */
[----:B------:R-:W-:Y:S01]  /*02b0*/  LOP3.LUT R6, R6, 0xff, RZ, 0xc0, !PT ;  /* 0x000000ff06067812 */ /* 0x000fe200078ec0ff */
[----:B------:R-:W-:Y:S01]  /*02c0*/  IMAD.MOV.U32 R8, RZ, RZ, R3 ;  /* 0x000000ffff087224 */ /* 0x000fe200078e0003 */
        /* <DEDUP_REMOVED lines=30> */
.L_x_87:
[----:B------:R-:W-:Y:S01]  /*04b0*/  LEA R3, R6, 0xc0800000, 0x17 ;  /* 0xc080000006037811 */ /* 0x000fe200078eb8ff */
[----:B------:R-:W-:Y:S01]  /*04c0*/  VIADD R5, R5, 0xffffff81 ;  /* 0xffffff8105057836 */ /* 0x000fe20000000000 */
[----:B------:R-:W-:Y:S03]  /*04d0*/  BSSY.RECONVERGENT B3, `(.L_x_92) ;  /* 0x0000035000037945 */ /* 0x000fe60003800200 */
[----:B------:R-:W-:Y:S01]  /*04e0*/  IMAD.IADD R3, R8, 0x1, -R3 ;  /* 0x0000000108037824 */ /* 0x000fe200078e0a03 */
[C---:B------:R-:W-:Y:S01]  /*04f0*/  IADD3 R6, PT, PT, R5.reuse, 0x7f, -R6 ;  /* 0x0000007f05067810 */ /* 0x040fe20007ffe806 */
[----:B------:R-:W-:Y:S02]  /*0500*/  IMAD R0, R5, -0x800000, R7 ;  /* 0xff80000005007824 */ /* 0x000fe400078e0207 */
[----:B------:R-:W0:Y:S01]  /*0510*/  MUFU.RCP R8, R3 ;  /* 0x0000000300087308 */ /* 0x000e220000001000 */
[----:B------:R-:W-:Y:S01]  /*0520*/  FADD.FTZ R11, -R3, -RZ ;  /* 0x800000ff030b7221 */ /* 0x000fe20000010100 */
[----:B------:R-:W-:-:S03]  /*0530*/  IMAD.IADD R6, R6, 0x1, R9 ;  /* 0x0000000106067824 */ /* 0x000fc600078e0209 */
[----:B0-----:R-:W-:-:S04]  /*0540*/  FFMA R13, R8, R11, 1 ;  /* 0x3f800000080d7423 */ /* 0x001fc8000000000b */
[----:B------:R-:W-:-:S04]  /*0550*/  FFMA R10, R8, R13, R8 ;  /* 0x0000000d080a7223 */ /* 0x000fc80000000008 */
[----:B------:R-:W-:-:S04]  /*0560*/  FFMA R7, R0, R10, RZ ;  /* 0x0000000a00077223 */ /* 0x000fc800000000ff */
[----:B------:R-:W-:-:S04]  /*0570*/  FFMA R8, R11, R7, R0 ;  /* 0x000000070b087223 */ /* 0x000fc80000000000 */
[----:B------:R-:W-:-:S04]  /*0580*/  FFMA R7, R10, R8, R7 ;  /* 0x000000080a077223 */ /* 0x000fc80000000007 */
[----:B------:R-:W-:-:S04]  /*0590*/  FFMA R8, R11, R7, R0 ;  /* 0x000000070b087223 */ /* 0x000fc80000000000 */
        /* <DEDUP_REMOVED lines=15> */
[CCC-:B------:R-:W-:Y:S01]  /*0690*/  FFMA.RM R6, R10.reuse, R8.reuse, R7.reuse ;  /* 0x000000080a067223 */ /* 0x1c0fe20000004007 */
[C---:B------:R-:W-:Y:S02]  /*06a0*/  ISETP.NE.AND P2, PT, R9.reuse, RZ, PT ;  /* 0x000000ff0900720c */ /* 0x040fe40003f45270 */
[----:B------:R-:W-:Y:S02]  /*06b0*/  ISETP.NE.AND P1, PT, R9, RZ, PT ;  /* 0x000000ff0900720c */ /* 0x000fe40003f25270 */
[----:B------:R-:W-:Y:S01]  /*06c0*/  LOP3.LUT R5, R3, 0x7fffff, RZ, 0xc0, !PT ;  /* 0x007fffff03057812 */ /* 0x000fe200078ec0ff */
[----:B------:R-:W-:Y:S01]  /*06d0*/  FFMA.RP R3, R10, R8, R7 ;  /* 0x000000080a037223 */ /* 0x000fe20000008007 */
[----:B------:R-:W-:Y:S02]  /*06e0*/  VIADD R8, R9, 0x20 ;  /* 0x0000002009087836 */ /* 0x000fe40000000000 */
[----:B------:R-:W-:Y:S01]  /*06f0*/  LOP3.LUT R5, R5, 0x800000, RZ, 0xfc, !PT ;  /* 0x0080000005057812 */ /* 0x000fe200078efcff */
[----:B------:R-:W-:Y:S01]  /*0700*/  IMAD.MOV R7, RZ, RZ, -R9 ;  /* 0x000000ffff077224 */ /* 0x000fe200078e0a09 */
[----:B------:R-:W-:-:S02]  /*0710*/  FSETP.NEU.FTZ.AND P0, PT, R3, R6, PT ;  /* 0x000000060300720b */ /* 0x000fc40003f1d000 */
[----:B------:R-:W-:Y:S02]  /*0720*/  SHF.L.U32 R8, R5, R8, RZ ;  /* 0x0000000805087219 */ /* 0x000fe400000006ff */
[----:B------:R-:W-:Y:S02]  /*0730*/  SEL R6, R7, RZ, P2 ;  /* 0x000000ff07067207 */ /* 0x000fe40001000000 */
[----:B------:R-:W-:Y:S02]  /*0740*/  ISETP.NE.AND P1, PT, R8, RZ, P1 ;  /* 0x000000ff0800720c */ /* 0x000fe40000f25270 */
[----:B------:R-:W-:Y:S02]  /*0750*/  SHF.R.U32.HI R6, RZ, R6, R5 ;  /* 0x00000006ff067219 */ /* 0x000fe40000011605 */
[----:B------:R-:W-:Y:S02]  /*0760*/  PLOP3.LUT P0, PT, P0, P1, PT, 0xf8, 0x8f ;  /* 0x00000000008f781c */ /* 0x000fe40000703f70 */
[----:B------:R-:W-:-:S02]  /*0770*/  SHF.R.U32.HI R8, RZ, 0x1, R6 ;  /* 0x00000001ff087819 */ /* 0x000fc40000011606 */
[----:B------:R-:W-:-:S04]  /*0780*/  SEL R3, RZ, 0x1, !P0 ;  /* 0x00000001ff037807 */ /* 0x000fc80004000000 */
[----:B------:R-:W-:-:S04]  /*0790*/  LOP3.LUT R3, R3, 0x1, R8, 0xf8, !PT ;  /* 0x0000000103037812 */ /* 0x000fc800078ef808 */
[----:B------:R-:W-:-:S05]  /*07a0*/  LOP3.LUT R3, R3, R6, RZ, 0xc0, !PT ;  /* 0x0000000603037212 */ /* 0x000fca00078ec0ff */
[----:B------:R-:W-:-:S05]  /*07b0*/  IMAD.IADD R3, R8, 0x1, R3 ;  /* 0x0000000108037824 */ /* 0x000fca00078e0203 */
[----:B------:R-:W-:Y:S01]  /*07c0*/  LOP3.LUT R0, R3, R0, RZ, 0xfc, !PT ;  /* 0x0000000003007212 */ /* 0x000fe200078efcff */
[----:B------:R-:W-:Y:S06]  /*07d0*/  BRA `(.L_x_95) ;  /* 0x0000000000107947 */ /* 0x000fec0003800000 */
.L_x_94:
[----:B------:R-:W-:-:S04]  /*07e0*/  LOP3.LUT R0, R0, 0x80000000, RZ, 0xc0, !PT ;  /* 0x8000000000007812 */ /* 0x000fc800078ec0ff */
[----:B------:R-:W-:Y:S01]  /*07f0*/  LOP3.LUT R0, R0, 0x7f800000, RZ, 0xfc, !PT ;  /* 0x7f80000000007812 */ /* 0x000fe200078efcff */
[----:B------:R-:W-:Y:S06]  /*0800*/  BRA `(.L_x_95) ;  /* 0x0000000000047947 */ /* 0x000fec0003800000 */
.L_x_93:
[----:B------:R-:W-:-:S07]  /*0810*/  IMAD R0, R6, 0x800000, R0 ;  /* 0x0080000006007824 */ /* 0x000fce00078e0200 */
.L_x_95:
[----:B------:R-:W-:Y:S05]  /*0820*/  BSYNC.RECONVERGENT B3 ;  /* 0x0000000000037941 */ /* 0x000fea0003800200 */
.L_x_92:
[----:B------:R-:W-:Y:S05]  /*0830*/  BRA `(.L_x_96) ;  /* 0x0000000000207947 */ /* 0x000fea0003800000 */
.L_x_91:
[----:B------:R-:W-:-:S04]  /*0840*/  LOP3.LUT R0, R8, 0x80000000, R7, 0x48, !PT ;  /* 0x8000000008007812 */ /* 0x000fc800078e4807 */
[----:B------:R-:W-:Y:S01]  /*0850*/  LOP3.LUT R0, R0, 0x7f800000, RZ, 0xfc, !PT ;  /* 0x7f80000000007812 */ /* 0x000fe200078efcff */
[----:B------:R-:W-:Y:S06]  /*0860*/  BRA `(.L_x_96) ;  /* 0x0000000000147947 */ /* 0x000fec0003800000 */
.L_x_90:
[----:B------:R-:W-:Y:S01]  /*0870*/  LOP3.LUT R0, R8, 0x80000000, R7, 0x48, !PT ;  /* 0x8000000008007812 */ /* 0x000fe200078e4807 */
[----:B------:R-:W-:Y:S06]  /*0880*/  BRA `(.L_x_96) ;  /* 0x00000000000c7947 */ /* 0x000fec0003800000 */
.L_x_89:
[----:B------:R-:W0:Y:S01]  /*0890*/  MUFU.RSQ R0, -QNAN ;  /* 0xffc0000000007908 */ /* 0x000e220000001400 */
[----:B------:R-:W-:Y:S05]  /*08a0*/  BRA `(.L_x_96) ;  /* 0x0000000000047947 */ /* 0x000fea0003800000 */
.L_x_88:
[----:B------:R-:W-:-:S07]  /*08b0*/  FADD.FTZ R0, R0, R3 ;  /* 0x0000000300007221 */ /* 0x000fce0000010000 */
.L_x_96:
[----:B------:R-:W-:Y:S05]  /*08c0*/  BSYNC.RECONVERGENT B2 ;  /* 0x0000000000027941 */ /* 0x000fea0003800200 */
.L_x_86:
[----:B------:R-:W-:-:S04]  /*08d0*/  IMAD.MOV.U32 R5, RZ, RZ, 0x0 ;  /* 0x00000000ff057424 */ /* 0x000fc800078e00ff */
[----:B0-----:R-:W-:Y:S05]  /*08e0*/  RET.REL.NODEC R4 `(_Z18dst1_idct2_1d_postPfS_i) ;  /* 0xfffffff404c47950 */ /* 0x001fea0003c3ffff */
.L_x_97:
        /* <DEDUP_REMOVED lines=9> */
.L_x_220:


//--------------------- .text._Z17dst1_idct2_1d_prePfS_fi --------------------------
	.section	.text._Z17dst1_idct2_1d_prePfS_fi,"ax",@progbits
	.align	128
.text._Z17dst1_idct2_1d_prePfS_fi:
        .type           _Z17dst1_idct2_1d_prePfS_fi,@function
        .size           _Z17dst1_idct2_1d_prePfS_fi,(.L_x_222 - _Z17dst1_idct2_1d_prePfS_fi)
        .other          _Z17dst1_idct2_1d_prePfS_fi,@"STO_CUDA_ENTRY STV_DEFAULT"
_Z17dst1_idct2_1d_prePfS_fi:
[----:B------:R-:W-:Y:S01]  /*0000*/  LDC R1, c[0x0][0x37c] ;  /* 0x0000df00ff017b82 */ /* 0x000fe20000000800 */
[----:B------:R-:W0:Y:S07]  /*0010*/  S2R R3, SR_TID.X ;  /* 0x0000000000037919 */ /* 0x000e2e0000002100 */
[----:B------:R-:W0:Y:S01]  /*0020*/  S2UR UR4, SR_CTAID.X ;  /* 0x00000000000479c3 */ /* 0x000e220000002500 */
[----:B------:R-:W1:Y:S01]  /*0030*/  LDCU UR5, c[0x0][0x394] ;  /* 0x00007280ff0577ac */ /* 0x000e620008000800 */
[----:B------:R-:W-:Y:S01]  /*0040*/  BSSY.RECONVERGENT B0, `(.L_x_98) ;  /* 0x0000022000007945 */ /* 0x000fe20003800200 */
[----:B------:R-:W2:Y:S05]  /*0050*/  LDCU.64 UR6, c[0x0][0x358] ;  /* 0x00006b00ff0677ac */ /* 0x000eaa0008000a00 */
[----:B------:R-:W0:Y:S02]  /*0060*/  LDC R2, c[0x0][0x360] ;  /* 0x0000d800ff027b82 */ /* 0x000e240000000800 */
[----:B0-----:R-:W-:-:S05]  /*0070*/  IMAD R2, R2, UR4, R3 ;  /* 0x0000000402027c24 */ /* 0x001fca000f8e0203 */
[----:B-1----:R-:W-:-:S13]  /*0080*/  ISETP.GE.AND P0, PT, R2, UR5, PT ;  /* 0x0000000502007c0c */ /* 0x002fda000bf06270 */
[----:B--2---:R-:W-:Y:S05]  /*0090*/  @P0 BRA `(.L_x_99) ;  /* 0x0000000000700947 */ /* 0x004fea0003800000 */
[----:B------:R-:W0:Y:S01]  /*00a0*/  LDCU UR8, c[0x0][0x390] ;  /* 0x00007200ff0877ac */ /* 0x000e220008000800 */
[----:B------:R-:W-:Y:S01]  /*00b0*/  BSSY.RECONVERGENT B1, `(.L_x_100) ;  /* 0x0000013000017945 */ /* 0x000fe20003800200 */
[----:B------:R-:W-:-:S06]  /*00c0*/  UIADD3 UR4, UPT, UPT, UR5, 0x1, URZ ;  /* 0x0000000105047890 */ /* 0x000fcc000fffe0ff */
[----:B------:R-:W-:-:S05]  /*00d0*/  I2FP.F32.S32 R0, UR4 ;  /* 0x0000000400007c45 */ /* 0x000fca0008201400 */
[----:B0-----:R-:W-:Y:S01]  /*00e0*/  FMUL R3, R0, UR8 ;  /* 0x0000000800037c20 */ /* 0x001fe20008400000 */
[----:B------:R-:W-:-:S03]  /*00f0*/  VIADD R0, R2, 0x1 ;  /* 0x0000000102007836 */ /* 0x000fc60000000000 */
        /* <DEDUP_REMOVED lines=12> */
[----:B------:R-:W-:Y:S05]  /*01c0*/  CALL.REL.NOINC `($__internal_3_$__cuda_sm3x_div_rn_noftz_f32_slowpath) ;  /* 0x0000000000347944 */ /* 0x000fea0003c00000 */
[----:B------:R-:W-:-:S07]  /*01d0*/  IMAD.MOV.U32 R8, RZ, RZ, R0 ;  /* 0x000000ffff087224 */ /* 0x000fce00078e0000 */
.L_x_101:
[----:B------:R-:W-:Y:S05]  /*01e0*/  BSYNC.RECONVERGENT B1 ;  /* 0x0000000000017941 */ /* 0x000fea0003800200 */
.L_x_100:
[----:B------:R-:W0:Y:S08]  /*01f0*/  LDC.64 R4, c[0x0][0x380] ;  /* 0x0000e000ff047b82 */ /* 0x000e300000000a00 */
[----:B------:R-:W1:Y:S01]  /*0200*/  LDC.64 R6, c[0x0][0x388] ;  /* 0x0000e200ff067b82 */ /* 0x000e620000000a00 */
[----:B0-----:R-:W-:-:S06]  /*0210*/  IMAD.WIDE R4, R2, 0x4, R4 ;  /* 0x0000000402047825 */ /* 0x001fcc00078e0204 */
[----:B------:R-:W2:Y:S01]  /*0220*/  LDG.E R5, desc[UR6][R4.64] ;  /* 0x0000000604057981 */ /* 0x000ea2000c1e1900 */
[----:B-1----:R-:W-:-:S04]  /*0230*/  IMAD.WIDE R2, R2, 0x4, R6 ;  /* 0x0000000402027825 */ /* 0x002fc800078e0206 */
[----:B--2---:R-:W-:-:S05]  /*0240*/  FMUL R7, R5, R8 ;  /* 0x0000000805077220 */ /* 0x004fca0000400000 */
[----:B------:R0:W-:Y:S02]  /*0250*/  STG.E desc[UR6][R2.64+0x4], R7 ;  /* 0x0000040702007986 */ /* 0x0001e4000c101906 */
.L_x_99:
[----:B------:R-:W-:Y:S05]  /*0260*/  BSYNC.RECONVERGENT B0 ;  /* 0x0000000000007941 */ /* 0x000fea0003800200 */
.L_x_98:
[----:B0-----:R-:W0:Y:S02]  /*0270*/  LDC.64 R2, c[0x0][0x388] ;  /* 0x0000e200ff027b82 */ /* 0x001e240000000a00 */
[----:B0-----:R-:W-:Y:S01]  /*0280*/  STG.E desc[UR6][R2.64], RZ ;  /* 0x000000ff02007986 */ /* 0x001fe2000c101906 */
[----:B------:R-:W-:Y:S05]  /*0290*/  EXIT ;  /* 0x000000000000794d */ /* 0x000fea0003800000 */
        .weak           $__internal_3_$__cuda_sm3x_div_rn_noftz_f32_slowpath
        .type           $__internal_3_$__cuda_sm3x_div_rn_noftz_f32_slowpath,@function
        .size           $__internal_3_$__cuda_sm3x_div_rn_noftz_f32_slowpath,(.L_x_222 - $__internal_3_$__cuda_sm3x_div_rn_noftz_f32_slowpath)
$__internal_3_$__cuda_sm3x_div_rn_noftz_f32_slowpath:
        /* <DEDUP_REMOVED lines=36> */
.L_x_103:
        /* <DEDUP_REMOVED lines=51> */
.L_x_110:
[----:B------:R-:W-:-:S04]  /*0810*/  LOP3.LUT R0, R0, 0x80000000, RZ, 0xc0, !PT ;  /* 0x8000000000007812 */ /* 0x000fc800078ec0ff */
[----:B------:R-:W-:Y:S01]  /*0820*/  LOP3.LUT R0, R0, 0x7f800000, RZ, 0xfc, !PT ;  /* 0x7f80000000007812 */ /* 0x000fe200078efcff */
[----:B------:R-:W-:Y:S06]  /*0830*/  BRA `(.L_x_111) ;  /* 0x0000000000047947 */ /* 0x000fec0003800000 */
.L_x_109:
[----:B------:R-:W-:-:S07]  /*0840*/  IMAD R0, R6, 0x800000, R0 ;  /* 0x0080000006007824 */ /* 0x000fce00078e0200 */
.L_x_111:
[----:B------:R-:W-:Y:S05]  /*0850*/  BSYNC.RECONVERGENT B3 ;  /* 0x0000000000037941 */ /* 0x000fea0003800200 */
.L_x_108:
[----:B------:R-:W-:Y:S05]  /*0860*/  BRA `(.L_x_112) ;  /* 0x0000000000207947 */ /* 0x000fea0003800000 */
.L_x_107:
[----:B------:R-:W-:-:S04]  /*0870*/  LOP3.LUT R0, R8, 0x80000000, R7, 0x48, !PT ;  /* 0x8000000008007812 */ /* 0x000fc800078e4807 */
[----:B------:R-:W-:Y:S01]  /*0880*/  LOP3.LUT R0, R0, 0x7f800000, RZ, 0xfc, !PT ;  /* 0x7f80000000007812 */ /* 0x000fe200078efcff */
[----:B------:R-:W-:Y:S06]  /*0890*/  BRA `(.L_x_112) ;  /* 0x0000000000147947 */ /* 0x000fec0003800000 */
.L_x_106:
[----:B------:R-:W-:Y:S01]  /*08a0*/  LOP3.LUT R0, R8, 0x80000000, R7, 0x48, !PT ;  /* 0x8000000008007812 */ /* 0x000fe200078e4807 */
[----:B------:R-:W-:Y:S06]  /*08b0*/  BRA `(.L_x_112) ;  /* 0x00000000000c7947 */ /* 0x000fec0003800000 */
.L_x_105:
[----:B------:R-:W0:Y:S01]  /*08c0*/  MUFU.RSQ R0, -QNAN ;  /* 0xffc0000000007908 */ /* 0x000e220000001400 */
[----:B------:R-:W-:Y:S05]  /*08d0*/  BRA `(.L_x_112) ;  /* 0x0000000000047947 */ /* 0x000fea0003800000 */
.L_x_104:
[----:B------:R-:W-:-:S07]  /*08e0*/  FADD.FTZ R0, R0, R3 ;  /* 0x0000000300007221 */ /* 0x000fce0000010000 */
.L_x_112:
[----:B------:R-:W-:Y:S05]  /*08f0*/  BSYNC.RECONVERGENT B2 ;  /* 0x0000000000027941 */ /* 0x000fea0003800200 */
.L_x_102:
[----:B------:R-:W-:-:S04]  /*0900*/  IMAD.MOV.U32 R5, RZ, RZ, 0x0 ;  /* 0x00000000ff057424 */ /* 0x000fc800078e00ff */
[----:B0-----:R-:W-:Y:S05]  /*0910*/  RET.REL.NODEC R4 `(_Z17dst1_idct2_1d_prePfS_fi) ;  /* 0xfffffff404b87950 */ /* 0x001fea0003c3ffff */
.L_x_113:
        /* <DEDUP_REMOVED lines=14> */
.L_x_222:


//--------------------- .text._Z18dct1_idst2_1d_postPfS_i --------------------------
	.section	.text._Z18dct1_idst2_1d_postPfS_i,"ax",@progbits
	.align	128
.text._Z18dct1_idst2_1d_postPfS_i:
        .type           _Z18dct1_idst2_1d_postPfS_i,@function
        .size           _Z18dct1_idst2_1d_postPfS_i,(.L_x_224 - _Z18dct1_idst2_1d_postPfS_i)
        .other          _Z18dct1_idst2_1d_postPfS_i,@"STO_CUDA_ENTRY STV_DEFAULT"
_Z18dct1_idst2_1d_postPfS_i:
        /* <DEDUP_REMOVED lines=14> */
[----:B------:R-:W-:Y:S01]  /*00e0*/  I2FP.F32.S32 R3, UR4 ;  /* 0x0000000400037c45 */ /* 0x000fe20008201400 */
[----:B------:R-:W-:Y:S04]  /*00f0*/  BSSY.RECONVERGENT B1, `(.L_x_116) ;  /* 0x000000d000017945 */ /* 0x000fe80003800200 */
        /* <DEDUP_REMOVED lines=10> */
[----:B------:R-:W-:Y:S05]  /*01a0*/  CALL.REL.NOINC `($__internal_4_$__cuda_sm3x_div_rn_noftz_f32_slowpath) ;  /* 0x00000000002c7944 */ /* 0x000fea0003c00000 */
[----:B------:R-:W-:-:S07]  /*01b0*/  IMAD.MOV.U32 R7, RZ, RZ, R0 ;  /* 0x000000ffff077224 */ /* 0x000fce00078e0000 */
.L_x_117:
[----:B------:R-:W-:Y:S05]  /*01c0*/  BSYNC.RECONVERGENT B1 ;  /* 0x0000000000017941 */ /* 0x000fea0003800200 */
.L_x_116:
[----:B------:R-:W0:Y:S02]  /*01d0*/  LDC.64 R4, c[0x0][0x388] ;  /* 0x0000e200ff047b82 */ /* 0x000e240000000a00 */
[----:B0-----:R-:W-:-:S05]  /*01e0*/  IMAD.WIDE R2, R2, 0x4, R4 ;  /* 0x0000000402027825 */ /* 0x001fca00078e0204 */
[----:B------:R0:W-:Y:S02]  /*01f0*/  STG.E desc[UR6][R2.64], R7 ;  /* 0x0000000702007986 */ /* 0x0001e4000c101906 */
.L_x_115:
[----:B------:R-:W-:Y:S05]  /*0200*/  BSYNC.RECONVERGENT B0 ;  /* 0x0000000000007941 */ /* 0x000fea0003800200 */
.L_x_114:
[----:B------:R-:W1:Y:S08]  /*0210*/  LDC R5, c[0x0][0x390] ;  /* 0x0000e400ff057b82 */ /* 0x000e700000000800 */
[----:B0-----:R-:W1:Y:S02]  /*0220*/  LDC.64 R2, c[0x0][0x388] ;  /* 0x0000e200ff027b82 */ /* 0x001e640000000a00 */
[----:B-1----:R-:W-:-:S05]  /*0230*/  IMAD.WIDE R2, R5, 0x4, R2 ;  /* 0x0000000405027825 */ /* 0x002fca00078e0202 */
[----:B------:R-:W-:Y:S01]  /*0240*/  STG.E desc[UR6][R2.64+-0x4], RZ ;  /* 0xfffffcff02007986 */ /* 0x000fe2000c101906 */
[----:B------:R-:W-:Y:S05]  /*0250*/  EXIT ;  /* 0x000000000000794d */ /* 0x000fea0003800000 */
        .weak           $__internal_4_$__cuda_sm3x_div_rn_noftz_f32_slowpath
        .type           $__internal_4_$__cuda_sm3x_div_rn_noftz_f32_slowpath,@function
        .size           $__internal_4_$__cuda_sm3x_div_rn_noftz_f32_slowpath,(.L_x_224 - $__internal_4_$__cuda_sm3x_div_rn_noftz_f32_slowpath)
$__internal_4_$__cuda_sm3x_div_rn_noftz_f32_slowpath:
        /* <DEDUP_REMOVED lines=36> */
.L_x_119:
        /* <DEDUP_REMOVED lines=51> */
.L_x_126:
[----:B------:R-:W-:-:S04]  /*07d0*/  LOP3.LUT R0, R0, 0x80000000, RZ, 0xc0, !PT ;  /* 0x8000000000007812 */ /* 0x000fc800078ec0ff */
[----:B------:R-:W-:Y:S01]  /*07e0*/  LOP3.LUT R0, R0, 0x7f800000, RZ, 0xfc, !PT ;  /* 0x7f80000000007812 */ /* 0x000fe200078efcff */
[----:B------:R-:W-:Y:S06]  /*07f0*/  BRA `(.L_x_127) ;  /* 0x0000000000047947 */ /* 0x000fec0003800000 */
.L_x_125:
[----:B------:R-:W-:-:S07]  /*0800*/  IMAD R0, R6, 0x800000, R0 ;  /* 0x0080000006007824 */ /* 0x000fce00078e0200 */
.L_x_127:
[----:B------:R-:W-:Y:S05]  /*0810*/  BSYNC.RECONVERGENT B3 ;  /* 0x0000000000037941 */ /* 0x000fea0003800200 */
.L_x_124:
[----:B------:R-:W-:Y:S05]  /*0820*/  BRA `(.L_x_128) ;  /* 0x0000000000207947 */ /* 0x000fea0003800000 */
.L_x_123:
[----:B------:R-:W-:-:S04]  /*0830*/  LOP3.LUT R0, R8, 0x80000000, R7, 0x48, !PT ;  /* 0x8000000008007812 */ /* 0x000fc800078e4807 */
[----:B------:R-:W-:Y:S01]  /*0840*/  LOP3.LUT R0, R0, 0x7f800000, RZ, 0xfc, !PT ;  /* 0x7f80000000007812 */ /* 0x000fe200078efcff */
[----:B------:R-:W-:Y:S06]  /*0850*/  BRA `(.L_x_128) ;  /* 0x0000000000147947 */ /* 0x000fec0003800000 */
.L_x_122:
[----:B------:R-:W-:Y:S01]  /*0860*/  LOP3.LUT R0, R8, 0x80000000, R7, 0x48, !PT ;  /* 0x8000000008007812 */ /* 0x000fe200078e4807 */
[----:B------:R-:W-:Y:S06]  /*0870*/  BRA `(.L_x_128) ;  /* 0x00000000000c7947 */ /* 0x000fec0003800000 */
.L_x_121:
[----:B------:R-:W0:Y:S01]  /*0880*/  MUFU.RSQ R0, -QNAN ;  /* 0xffc0000000007908 */ /* 0x000e220000001400 */
[----:B------:R-:W-:Y:S05]  /*0890*/  BRA `(.L_x_128) ;  /* 0x0000000000047947 */ /* 0x000fea0003800000 */
.L_x_120:
[----:B------:R-:W-:-:S07]  /*08a0*/  FADD.FTZ R0, R0, R3 ;  /* 0x0000000300007221 */ /* 0x000fce0000010000 */
.L_x_128:
[----:B------:R-:W-:Y:S05]  /*08b0*/  BSYNC.RECONVERGENT B2 ;  /* 0x0000000000027941 */ /* 0x000fea0003800200 */
.L_x_118:
[----:B------:R-:W-:-:S04]  /*08c0*/  IMAD.MOV.U32 R5, RZ, RZ, 0x0 ;  /* 0x00000000ff057424 */ /* 0x000fc800078e00ff */
[----:B0-----:R-:W-:Y:S05]  /*08d0*/  RET.REL.NODEC R4 `(_Z18dct1_idst2_1d_postPfS_i) ;  /* 0xfffffff404c87950 */ /* 0x001fea0003c3ffff */
.L_x_129:
        /* <DEDUP_REMOVED lines=10> */
.L_x_224:


//--------------------- .text._Z17dct1_idst2_1d_prePfS_fi --------------------------
	.section	.text._Z17dct1_idst2_1d_prePfS_fi,"ax",@progbits
	.align	128
.text._Z17dct1_idst2_1d_prePfS_fi:
        .type           _Z17dct1_idst2_1d_prePfS_fi,@function
        .size           _Z17dct1_idst2_1d_prePfS_fi,(.L_x_226 - _Z17dct1_idst2_1d_prePfS_fi)
        .other          _Z17dct1_idst2_1d_prePfS_fi,@"STO_CUDA_ENTRY STV_DEFAULT"
_Z17dct1_idst2_1d_prePfS_fi:
[----:B------:R-:W-:Y:S01]  /*0000*/  LDC R1, c[0x0][0x37c] ;  /* 0x0000df00ff017b82 */ /* 0x000fe20000000800 */
[----:B------:R-:W0:Y:S07]  /*0010*/  S2R R3, SR_TID.X ;  /* 0x0000000000037919 */ /* 0x000e2e0000002100 */
[----:B------:R-:W0:Y:S01]  /*0020*/  S2UR UR5, SR_CTAID.X ;  /* 0x00000000000579c3 */ /* 0x000e220000002500 */
[----:B------:R-:W1:Y:S01]  /*0030*/  LDCU UR4, c[0x0][0x394] ;  /* 0x00007280ff0477ac */ /* 0x000e620008000800 */
[----:B------:R-:W2:Y:S06]  /*0040*/  LDCU.64 UR6, c[0x0][0x358] ;  /* 0x00006b00ff0677ac */ /* 0x000eac0008000a00 */
[----:B------:R-:W0:Y:S08]  /*0050*/  LDC R2, c[0x0][0x360] ;  /* 0x0000d800ff027b82 */ /* 0x000e300000000800 */
[----:B------:R-:W2:Y:S01]  /*0060*/  LDC.64 R4, c[0x0][0x388] ;  /* 0x0000e200ff047b82 */ /* 0x000ea20000000a00 */
[----:B-1----:R-:W-:Y:S01]  /*0070*/  UIADD3 UR4, UPT, UPT, UR4, -0x1, URZ ;  /* 0xffffffff04047890 */ /* 0x002fe2000fffe0ff */
[----:B0-----:R-:W-:-:S05]  /*0080*/  IMAD R2, R2, UR5, R3 ;  /* 0x0000000502027c24 */ /* 0x001fca000f8e0203 */
[----:B------:R-:W-:Y:S01]  /*0090*/  ISETP.GE.AND P0, PT, R2, UR4, PT ;  /* 0x0000000402007c0c */ /* 0x000fe2000bf06270 */
[----:B--2---:R0:W-:-:S12]  /*00a0*/  STG.E desc[UR6][R4.64], RZ ;  /* 0x000000ff04007986 */ /* 0x0041d8000c101906 */
[----:B0-----:R-:W-:Y:S05]  /*00b0*/  @P0 EXIT ;  /* 0x000000000000094d */ /* 0x001fea0003800000 */
[----:B------:R-:W0:Y:S01]  /*00c0*/  LDCU UR5, c[0x0][0x390] ;  /* 0x00007200ff0577ac */ /* 0x000e220008000800 */
[----:B------:R-:W-:Y:S01]  /*00d0*/  I2FP.F32.S32 R0, UR4 ;  /* 0x0000000400007c45 */ /* 0x000fe20008201400 */
[----:B------:R-:W-:Y:S04]  /*00e0*/  BSSY.RECONVERGENT B0, `(.L_x_130) ;  /* 0x0000011000007945 */ /* 0x000fe80003800200 */
[----:B0-----:R-:W-:Y:S01]  /*00f0*/  FMUL R3, R0, UR5 ;  /* 0x0000000500037c20 */ /* 0x001fe20008400000 */
[----:B------:R-:W-:-:S03]  /*0100*/  VIADD R0, R2, 0x1 ;  /* 0x0000000102007836 */ /* 0x000fc60000000000 */
[----:B------:R-:W0:Y:S02]  /*0110*/  MUFU.RCP R4, R3 ;  /* 0x0000000300047308 */ /* 0x000e240000001000 */
[----:B------:R-:W-:-:S05]  /*0120*/  I2FP.F32.S32 R0, R0 ;  /* 0x0000000000007245 */ /* 0x000fca0000201400 */
[----:B------:R-:W-:-:S04]  /*0130*/  FMUL R0, R0, -4 ;  /* 0xc080000000007820 */ /* 0x000fc80000400000 */
        /* <DEDUP_REMOVED lines=9> */
[----:B------:R-:W-:Y:S05]  /*01d0*/  CALL.REL.NOINC `($__internal_5_$__cuda_sm3x_div_rn_noftz_f32_slowpath) ;  /* 0x0000000000287944 */ /* 0x000fea0003c00000 */
[----:B------:R-:W-:-:S07]  /*01e0*/  IMAD.MOV.U32 R8, RZ, RZ, R0 ;  /* 0x000000ffff087224 */ /* 0x000fce00078e0000 */
.L_x_131:
[----:B------:R-:W-:Y:S05]  /*01f0*/  BSYNC.RECONVERGENT B0 ;  /* 0x0000000000007941 */ /* 0x000fea0003800200 */
.L_x_130:
[----:B------:R-:W0:Y:S08]  /*0200*/  LDC.64 R4, c[0x0][0x380] ;  /* 0x0000e000ff047b82 */ /* 0x000e300000000a00 */
[----:B------:R-:W1:Y:S01]  /*0210*/  LDC.64 R6, c[0x0][0x388] ;  /* 0x0000e200ff067b82 */ /* 0x000e620000000a00 */
[----:B0-----:R-:W-:-:S06]  /*0220*/  IMAD.WIDE R4, R2, 0x4, R4 ;  /* 0x0000000402047825 */ /* 0x001fcc00078e0204 */
[----:B------:R-:W2:Y:S01]  /*0230*/  LDG.E R5, desc[UR6][R4.64+0x4] ;  /* 0x0000040604057981 */ /* 0x000ea2000c1e1900 */
[----:B-1----:R-:W-:-:S04]  /*0240*/  IMAD.WIDE R2, R2, 0x4, R6 ;  /* 0x0000000402027825 */ /* 0x002fc800078e0206 */
[----:B--2---:R-:W-:-:S05]  /*0250*/  FMUL R7, R5, R8 ;  /* 0x0000000805077220 */ /* 0x004fca0000400000 */
[----:B------:R-:W-:Y:S01]  /*0260*/  STG.E desc[UR6][R2.64], R7 ;  /* 0x0000000702007986 */ /* 0x000fe2000c101906 */
[----:B------:R-:W-:Y:S05]  /*0270*/  EXIT ;  /* 0x000000000000794d */ /* 0x000fea0003800000 */
        .weak           $__internal_5_$__cuda_sm3x_div_rn_noftz_f32_slowpath
        .type           $__internal_5_$__cuda_sm3x_div_rn_noftz_f32_slowpath,@function
        .size           $__internal_5_$__cuda_sm3x_div_rn_noftz_f32_slowpath,(.L_x_226 - $__internal_5_$__cuda_sm3x_div_rn_noftz_f32_slowpath)
$__internal_5_$__cuda_sm3x_div_rn_noftz_f32_slowpath:
        /* <DEDUP_REMOVED lines=36> */
.L_x_133:
        /* <DEDUP_REMOVED lines=51> */
.L_x_140:
[----:B------:R-:W-:-:S04]  /*07f0*/  LOP3.LUT R0, R0, 0x80000000, RZ, 0xc0, !PT ;  /* 0x8000000000007812 */ /* 0x000fc800078ec0ff */
[----:B------:R-:W-:Y:S01]  /*0800*/  LOP3.LUT R0, R0, 0x7f800000, RZ, 0xfc, !PT ;  /* 0x7f80000000007812 */ /* 0x000fe200078efcff */
[----:B------:R-:W-:Y:S06]  /*0810*/  BRA `(.L_x_141) ;  /* 0x0000000000047947 */ /* 0x000fec0003800000 */
.L_x_139:
[----:B------:R-:W-:-:S07]  /*0820*/  IMAD R0, R6, 0x800000, R0 ;  /* 0x0080000006007824 */ /* 0x000fce00078e0200 */
.L_x_141:
[----:B------:R-:W-:Y:S05]  /*0830*/  BSYNC.RECONVERGENT B2 ;  /* 0x0000000000027941 */ /* 0x000fea0003800200 */
.L_x_138:
[----:B------:R-:W-:Y:S05]  /*0840*/  BRA `(.L_x_142) ;  /* 0x0000000000207947 */ /* 0x000fea0003800000 */
.L_x_137:
[----:B------:R-:W-:-:S04]  /*0850*/  LOP3.LUT R0, R8, 0x80000000, R7, 0x48, !PT ;  /* 0x8000000008007812 */ /* 0x000fc800078e4807 */
[----:B------:R-:W-:Y:S01]  /*0860*/  LOP3.LUT R0, R0, 0x7f800000, RZ, 0xfc, !PT ;  /* 0x7f80000000007812 */ /* 0x000fe200078efcff */
[----:B------:R-:W-:Y:S06]  /*0870*/  BRA `(.L_x_142) ;  /* 0x0000000000147947 */ /* 0x000fec0003800000 */
.L_x_136:
[----:B------:R-:W-:Y:S01]  /*0880*/  LOP3.LUT R0, R8, 0x80000000, R7, 0x48, !PT ;  /* 0x8000000008007812 */ /* 0x000fe200078e4807 */
[----:B------:R-:W-:Y:S06]  /*0890*/  BRA `(.L_x_142) ;  /* 0x00000000000c7947 */ /* 0x000fec0003800000 */
.L_x_135:
[----:B------:R-:W0:Y:S01]  /*08a0*/  MUFU.RSQ R0, -QNAN ;  /* 0xffc0000000007908 */ /* 0x000e220000001400 */
[----:B------:R-:W-:Y:S05]  /*08b0*/  BRA `(.L_x_142) ;  /* 0x0000000000047947 */ /* 0x000fea0003800000 */
.L_x_134:
[----:B------:R-:W-:-:S07]  /*08c0*/  FADD.FTZ R0, R0, R3 ;  /* 0x0000000300007221 */ /* 0x000fce0000010000 */
.L_x_142:
[----:B------:R-:W-:Y:S05]  /*08d0*/  BSYNC.RECONVERGENT B1 ;  /* 0x0000000000017941 */ /* 0x000fea0003800200 */
.L_x_132:
[----:B------:R-:W-:-:S04]  /*08e0*/  IMAD.MOV.U32 R5, RZ, RZ, 0x0 ;  /* 0x00000000ff057424 */ /* 0x000fc800078e00ff */
[----:B0-----:R-:W-:Y:S05]  /*08f0*/  RET.REL.NODEC R4 `(_Z17dct1_idst2_1d_prePfS_fi) ;  /* 0xfffffff404c07950 */ /* 0x001fea0003c3ffff */
.L_x_143:
        /* <DEDUP_REMOVED lines=16> */
.L_x_226:


//--------------------- .text._Z18dst2_idct1_1d_postPfS_i --------------------------
	.section	.text._Z18dst2_idct1_1d_postPfS_i,"ax",@progbits
	.align	128
.text._Z18dst2_idct1_1d_postPfS_i:
        .type           _Z18dst2_idct1_1d_postPfS_i,@function
        .size           _Z18dst2_idct1_1d_postPfS_i,(.L_x_228 - _Z18dst2_idct1_1d_postPfS_i)
        .other          _Z18dst2_idct1_1d_postPfS_i,@"STO_CUDA_ENTRY STV_DEFAULT"
_Z18dst2_idct1_1d_postPfS_i:
[----:B------:R-:W-:Y:S01]  /*0000*/  LDC R1, c[0x0][0x37c] ;  /* 0x0000df00ff017b82 */ /* 0x000fe20000000800 */
[----:B------:R-:W0:Y:S07]  /*0010*/  S2R R3, SR_TID.X ;  /* 0x0000000000037919 */ /* 0x000e2e0000002100 */
[----:B------:R-:W0:Y:S01]  /*0020*/  S2UR UR4, SR_CTAID.X ;  /* 0x00000000000479c3 */ /* 0x000e220000002500 */
[----:B------:R-:W1:Y:S07]  /*0030*/  LDCU UR6, c[0x0][0x390] ;  /* 0x00007200ff0677ac */ /* 0x000e6e0008000800 */
[----:B------:R-:W0:Y:S02]  /*0040*/  LDC R2, c[0x0][0x360] ;  /* 0x0000d800ff027b82 */ /* 0x000e240000000800 */
[----:B0-----:R-:W-:-:S05]  /*0050*/  IMAD R2, R2, UR4, R3 ;  /* 0x0000000402027c24 */ /* 0x001fca000f8e0203 */
[----:B-1----:R-:W-:-:S13]  /*0060*/  ISETP.GT.AND P0, PT, R2, UR6, PT ;  /* 0x0000000602007c0c */ /* 0x002fda000bf04270 */
[----:B------:R-:W-:Y:S05]  /*0070*/  @P0 EXIT ;  /* 0x000000000000094d */ /* 0x000fea0003800000 */
[----:B------:R-:W0:Y:S01]  /*0080*/  LDC.64 R4, c[0x0][0x380] ;  /* 0x0000e000ff047b82 */ /* 0x000e220000000a00 */
[----:B------:R-:W1:Y:S01]  /*0090*/  LDCU.64 UR4, c[0x0][0x358] ;  /* 0x00006b00ff0477ac */ /* 0x000e620008000a00 */
[----:B0-----:R-:W-:-:S05]  /*00a0*/  IMAD.WIDE R4, R2, 0x4, R4 ;  /* 0x0000000402047825 */ /* 0x001fca00078e0204 */
[----:B-1----:R-:W2:Y:S01]  /*00b0*/  LDG.E R0, desc[UR4][R4.64] ;  /* 0x0000000404007981 */ /* 0x002ea2000c1e1900 */
        /* <DEDUP_REMOVED lines=12> */
[----:B------:R-:W-:Y:S05]  /*0180*/  CALL.REL.NOINC `($__internal_6_$__cuda_sm3x_div_rn_noftz_f32_slowpath) ;  /* 0x0000000000187944 */ /* 0x000fea0003c00000 */
[----:B------:R-:W-:-:S07]  /*0190*/  IMAD.MOV.U32 R7, RZ, RZ, R0 ;  /* 0x000000ffff077224 */ /* 0x000fce00078e0000 */
.L_x_145:
[----:B------:R-:W-:Y:S05]  /*01a0*/  BSYNC.RECONVERGENT B0 ;  /* 0x0000000000007941 */ /* 0x000fea0003800200 */
.L_x_144:
[----:B------:R-:W0:Y:S02]  /*01b0*/  LDC.64 R4, c[0x0][0x388] ;  /* 0x0000e200ff047b82 */ /* 0x000e240000000a00 */
[----:B0-----:R-:W-:-:S05]  /*01c0*/  IMAD.WIDE R2, R2, 0x4, R4 ;  /* 0x0000000402027825 */ /* 0x001fca00078e0204 */
[----:B------:R-:W-:Y:S01]  /*01d0*/  STG.E desc[UR4][R2.64], R7 ;  /* 0x0000000702007986 */ /* 0x000fe2000c101904 */
[----:B------:R-:W-:Y:S05]  /*01e0*/  EXIT ;  /* 0x000000000000794d */ /* 0x000fea0003800000 */
        .weak           $__internal_6_$__cuda_sm3x_div_rn_noftz_f32_slowpath
        .type           $__internal_6_$__cuda_sm3x_div_rn_noftz_f32_slowpath,@function
        .size           $__internal_6_$__cuda_sm3x_div_rn_noftz_f32_slowpath,(.L_x_228 - $__internal_6_$__cuda_sm3x_div_rn_noftz_f32_slowpath)
$__internal_6_$__cuda_sm3x_div_rn_noftz_f32_slowpath:
        /* <DEDUP_REMOVED lines=36> */
.L_x_147:
        /* <DEDUP_REMOVED lines=51> */
.L_x_154:
[----:B------:R-:W-:-:S04]  /*0760*/  LOP3.LUT R0, R0, 0x80000000, RZ, 0xc0, !PT ;  /* 0x8000000000007812 */ /* 0x000fc800078ec0ff */
[----:B------:R-:W-:Y:S01]  /*0770*/  LOP3.LUT R0, R0, 0x7f800000, RZ, 0xfc, !PT ;  /* 0x7f80000000007812 */ /* 0x000fe200078efcff */
[----:B------:R-:W-:Y:S06]  /*0780*/  BRA `(.L_x_155) ;  /* 0x0000000000047947 */ /* 0x000fec0003800000 */
.L_x_153:
[----:B------:R-:W-:-:S07]  /*0790*/  IMAD R0, R6, 0x800000, R0 ;  /* 0x0080000006007824 */ /* 0x000fce00078e0200 */
.L_x_155:
[----:B------:R-:W-:Y:S05]  /*07a0*/  BSYNC.RECONVERGENT B2 ;  /* 0x0000000000027941 */ /* 0x000fea0003800200 */
.L_x_152:
[----:B------:R-:W-:Y:S05]  /*07b0*/  BRA `(.L_x_156) ;  /* 0x0000000000207947 */ /* 0x000fea0003800000 */
.L_x_151:
[----:B------:R-:W-:-:S04]  /*07c0*/  LOP3.LUT R0, R8, 0x80000000, R7, 0x48, !PT ;  /* 0x8000000008007812 */ /* 0x000fc800078e4807 */
[----:B------:R-:W-:Y:S01]  /*07d0*/  LOP3.LUT R0, R0, 0x7f800000, RZ, 0xfc, !PT ;  /* 0x7f80000000007812 */ /* 0x000fe200078efcff */
[----:B------:R-:W-:Y:S06]  /*07e0*/  BRA `(.L_x_156) ;  /* 0x0000000000147947 */ /* 0x000fec0003800000 */
.L_x_150:
[----:B------:R-:W-:Y:S01]  /*07f0*/  LOP3.LUT R0, R8, 0x80000000, R7, 0x48, !PT ;  /* 0x8000000008007812 */ /* 0x000fe200078e4807 */
[----:B------:R-:W-:Y:S06]  /*0800*/  BRA `(.L_x_156) ;  /* 0x00000000000c7947 */ /* 0x000fec0003800000 */
.L_x_149:
[----:B------:R-:W0:Y:S01]  /*0810*/  MUFU.RSQ R0, -QNAN ;  /* 0xffc0000000007908 */ /* 0x000e220000001400 */
[----:B------:R-:W-:Y:S05]  /*0820*/  BRA `(.L_x_156) ;  /* 0x0000000000047947 */ /* 0x000fea0003800000 */
.L_x_148:
[----:B------:R-:W-:-:S07]  /*0830*/  FADD.FTZ R0, R0, R3 ;  /* 0x0000000300007221 */ /* 0x000fce0000010000 */
.L_x_156:
[----:B------:R-:W-:Y:S05]  /*0840*/  BSYNC.RECONVERGENT B1 ;  /* 0x0000000000017941 */ /* 0x000fea0003800200 */
.L_x_146:
[----:B------:R-:W-:-:S04]  /*0850*/  IMAD.MOV.U32 R5, RZ, RZ, 0x0 ;  /* 0x00000000ff057424 */ /* 0x000fc800078e00ff */
[----:B0-----:R-:W-:Y:S05]  /*0860*/  RET.REL.NODEC R4 `(_Z18dst2_idct1_1d_postPfS_i) ;  /* 0xfffffff404e47950 */ /* 0x001fea0003c3ffff */
.L_x_157:
        /* <DEDUP_REMOVED lines=9> */
.L_x_228:


//--------------------- .text._Z17dst2_idct1_1d_prePfS_fi --------------------------
	.section	.text._Z17dst2_idct1_1d_prePfS_fi,"ax",@progbits
	.align	128
.text._Z17dst2_idct1_1d_prePfS_fi:
        .type           _Z17dst2_idct1_1d_prePfS_fi,@function
        .size           _Z17dst2_idct1_1d_prePfS_fi,(.L_x_230 - _Z17dst2_idct1_1d_prePfS_fi)
        .other          _Z17dst2_idct1_1d_prePfS_fi,@"STO_CUDA_ENTRY STV_DEFAULT"
_Z17dst2_idct1_1d_prePfS_fi:
[----:B------:R-:W-:Y:S01]  /*0000*/  LDC R1, c[0x0][0x37c] ;  /* 0x0000df00ff017b82 */ /* 0x000fe20000000800 */
[----:B------:R-:W0:Y:S07]  /*0010*/  S2R R3, SR_TID.X ;  /* 0x0000000000037919 */ /* 0x000e2e0000002100 */
[----:B------:R-:W0:Y:S01]  /*0020*/  S2UR UR6, SR_CTAID.X ;  /* 0x00000000000679c3 */ /* 0x000e220000002500 */
[----:B------:R-:W1:Y:S01]  /*0030*/  LDCU UR7, c[0x0][0x394] ;  /* 0x00007280ff0777ac */ /* 0x000e620008000800 */
[----:B------:R-:W2:Y:S06]  /*0040*/  LDCU.64 UR4, c[0x0][0x358] ;  /* 0x00006b00ff0477ac */ /* 0x000eac0008000a00 */
[----:B------:R-:W0:Y:S08]  /*0050*/  LDC R2, c[0x0][0x360] ;  /* 0x0000d800ff027b82 */ /* 0x000e300000000800 */
[----:B------:R-:W2:Y:S01]  /*0060*/  LDC.64 R4, c[0x0][0x388] ;  /* 0x0000e200ff047b82 */ /* 0x000ea20000000a00 */
[----:B0-----:R-:W-:-:S05]  /*0070*/  IMAD R2, R2, UR6, R3 ;  /* 0x0000000602027c24 */ /* 0x001fca000f8e0203 */
[----:B-1----:R-:W-:Y:S01]  /*0080*/  ISETP.GE.AND P0, PT, R2, UR7, PT ;  /* 0x0000000702007c0c */ /* 0x002fe2000bf06270 */
        /* <DEDUP_REMOVED lines=19> */
[----:B------:R-:W-:Y:S05]  /*01c0*/  CALL.REL.NOINC `($__internal_7_$__cuda_sm3x_div_rn_noftz_f32_slowpath) ;  /* 0x0000000000287944 */ /* 0x000fea0003c00000 */
[----:B------:R-:W-:-:S07]  /*01d0*/  IMAD.MOV.U32 R8, RZ, RZ, R0 ;  /* 0x000000ffff087224 */ /* 0x000fce00078e0000 */
.L_x_159:
[----:B------:R-:W-:Y:S05]  /*01e0*/  BSYNC.RECONVERGENT B0 ;  /* 0x0000000000007941 */ /* 0x000fea0003800200 */
.L_x_158:
        /* <DEDUP_REMOVED lines=8> */
        .weak           $__internal_7_$__cuda_sm3x_div_rn_noftz_f32_slowpath
        .type           $__internal_7_$__cuda_sm3x_div_rn_noftz_f32_slowpath,@function
        .size           $__internal_7_$__cuda_sm3x_div_rn_noftz_f32_slowpath,(.L_x_230 - $__internal_7_$__cuda_sm3x_div_rn_noftz_f32_slowpath)
$__internal_7_$__cuda_sm3x_div_rn_noftz_f32_slowpath:
        /* <DEDUP_REMOVED lines=36> */
.L_x_161:
        /* <DEDUP_REMOVED lines=51> */
.L_x_168:
[----:B------:R-:W-:-:S04]  /*07e0*/  LOP3.LUT R0, R0, 0x80000000, RZ, 0xc0, !PT ;  /* 0x8000000000007812 */ /* 0x000fc800078ec0ff */
[----:B------:R-:W-:Y:S01]  /*07f0*/  LOP3.LUT R0, R0, 0x7f800000, RZ, 0xfc, !PT ;  /* 0x7f80000000007812 */ /* 0x000fe200078efcff */
[----:B------:R-:W-:Y:S06]  /*0800*/  BRA `(.L_x_169) ;  /* 0x0000000000047947 */ /* 0x000fec0003800000 */
.L_x_167:
[----:B------:R-:W-:-:S07]  /*0810*/  IMAD R0, R6, 0x800000, R0 ;  /* 0x0080000006007824 */ /* 0x000fce00078e0200 */
.L_x_169:
[----:B------:R-:W-:Y:S05]  /*0820*/  BSYNC.RECONVERGENT B2 ;  /* 0x0000000000027941 */ /* 0x000fea0003800200 */
.L_x_166:
[----:B------:R-:W-:Y:S05]  /*0830*/  BRA `(.L_x_170) ;  /* 0x0000000000207947 */ /* 0x000fea0003800000 */
.L_x_165:
[----:B------:R-:W-:-:S04]  /*0840*/  LOP3.LUT R0, R8, 0x80000000, R7, 0x48, !PT ;  /* 0x8000000008007812 */ /* 0x000fc800078e4807 */
[----:B------:R-:W-:Y:S01]  /*0850*/  LOP3.LUT R0, R0, 0x7f800000, RZ, 0xfc, !PT ;  /* 0x7f80000000007812 */ /* 0x000fe200078efcff */
[----:B------:R-:W-:Y:S06]  /*0860*/  BRA `(.L_x_170) ;  /* 0x0000000000147947 */ /* 0x000fec0003800000 */
.L_x_164:
[----:B------:R-:W-:Y:S01]  /*0870*/  LOP3.LUT R0, R8, 0x80000000, R7, 0x48, !PT ;  /* 0x8000000008007812 */ /* 0x000fe200078e4807 */
[----:B------:R-:W-:Y:S06]  /*0880*/  BRA `(.L_x_170) ;  /* 0x00000000000c7947 */ /* 0x000fec0003800000 */
.L_x_163:
[----:B------:R-:W0:Y:S01]  /*0890*/  MUFU.RSQ R0, -QNAN ;  /* 0xffc0000000007908 */ /* 0x000e220000001400 */
[----:B------:R-:W-:Y:S05]  /*08a0*/  BRA `(.L_x_170) ;  /* 0x0000000000047947 */ /* 0x000fea0003800000 */
.L_x_162:
[----:B------:R-:W-:-:S07]  /*08b0*/  FADD.FTZ R0, R0, R3 ;  /* 0x0000000300007221 */ /* 0x000fce0000010000 */
.L_x_170:
[----:B------:R-:W-:Y:S05]  /*08c0*/  BSYNC.RECONVERGENT B1 ;  /* 0x0000000000017941 */ /* 0x000fea0003800200 */
.L_x_160:
[----:B------:R-:W-:-:S04]  /*08d0*/  IMAD.MOV.U32 R5, RZ, RZ, 0x0 ;  /* 0x00000000ff057424 */ /* 0x000fc800078e00ff */
[----:B0-----:R-:W-:Y:S05]  /*08e0*/  RET.REL.NODEC R4 `(_Z17dst2_idct1_1d_prePfS_fi) ;  /* 0xfffffff404c47950 */ /* 0x001fea0003c3ffff */
.L_x_171:
        /* <DEDUP_REMOVED lines=9> */
.L_x_230:


//--------------------- .text._Z18dct2_idst1_1d_postPfS_i --------------------------
	.section	.text._Z18dct2_idst1_1d_postPfS_i,"ax",@progbits
	.align	128
.text._Z18dct2_idst1_1d_postPfS_i:
        .type           _Z18dct2_idst1_1d_postPfS_i,@function
        .size           _Z18dct2_idst1_1d_postPfS_i,(.L_x_232 - _Z18dct2_idst1_1d_postPfS_i)
        .other          _Z18dct2_idst1_1d_postPfS_i,@"STO_CUDA_ENTRY STV_DEFAULT"
_Z18dct2_idst1_1d_postPfS_i:
        /* <DEDUP_REMOVED lines=26> */
[----:B------:R-:W-:Y:S05]  /*01a0*/  CALL.REL.NOINC `($__internal_8_$__cuda_sm3x_div_rn_noftz_f32_slowpath) ;  /* 0x00000000002c7944 */ /* 0x000fea0003c00000 */
[----:B------:R-:W-:-:S07]  /*01b0*/  IMAD.MOV.U32 R7, RZ, RZ, R0 ;  /* 0x000000ffff077224 */ /* 0x000fce00078e0000 */
.L_x_175:
[----:B------:R-:W-:Y:S05]  /*01c0*/  BSYNC.RECONVERGENT B1 ;  /* 0x0000000000017941 */ /* 0x000fea0003800200 */
.L_x_174:
[----:B------:R-:W0:Y:S02]  /*01d0*/  LDC.64 R4, c[0x0][0x388] ;  /* 0x0000e200ff047b82 */ /* 0x000e240000000a00 */
[----:B0-----:R-:W-:-:S05]  /*01e0*/  IMAD.WIDE R2, R2, 0x4, R4 ;  /* 0x0000000402027825 */ /* 0x001fca00078e0204 */
[----:B------:R0:W-:Y:S02]  /*01f0*/  STG.E desc[UR6][R2.64+0x4], R7 ;  /* 0x0000040702007986 */ /* 0x0001e4000c101906 */
.L_x_173:
[----:B------:R-:W-:Y:S05]  /*0200*/  BSYNC.RECONVERGENT B0 ;  /* 0x0000000000007941 */ /* 0x000fea0003800200 */
.L_x_172:
[----:B------:R-:W1:Y:S08]  /*0210*/  LDC R5, c[0x0][0x390] ;  /* 0x0000e400ff057b82 */ /* 0x000e700000000800 */
[----:B0-----:R-:W1:Y:S02]  /*0220*/  LDC.64 R2, c[0x0][0x388] ;  /* 0x0000e200ff027b82 */ /* 0x001e640000000a00 */
[----:B-1----:R-:W-:-:S05]  /*0230*/  IMAD.WIDE R2, R5, 0x4, R2 ;  /* 0x0000000405027825 */ /* 0x002fca00078e0202 */
[----:B------:R-:W-:Y:S01]  /*0240*/  STG.E desc[UR6][R2.64], RZ ;  /* 0x000000ff02007986 */ /* 0x000fe2000c101906 */
[----:B------:R-:W-:Y:S05]  /*0250*/  EXIT ;  /* 0x000000000000794d */ /* 0x000fea0003800000 */
        .weak           $__internal_8_$__cuda_sm3x_div_rn_noftz_f32_slowpath
        .type           $__internal_8_$__cuda_sm3x_div_rn_noftz_f32_slowpath,@function
        .size           $__internal_8_$__cuda_sm3x_div_rn_noftz_f32_slowpath,(.L_x_232 - $__internal_8_$__cuda_sm3x_div_rn_noftz_f32_slowpath)
$__internal_8_$__cuda_sm3x_div_rn_noftz_f32_slowpath:
        /* <DEDUP_REMOVED lines=36> */
.L_x_177:
        /* <DEDUP_REMOVED lines=51> */
.L_x_184:
[----:B------:R-:W-:-:S04]  /*07d0*/  LOP3.LUT R0, R0, 0x80000000, RZ, 0xc0, !PT ;  /* 0x8000000000007812 */ /* 0x000fc800078ec0ff */
[----:B------:R-:W-:Y:S01]  /*07e0*/  LOP3.LUT R0, R0, 0x7f800000, RZ, 0xfc, !PT ;  /* 0x7f80000000007812 */ /* 0x000fe200078efcff */
[----:B------:R-:W-:Y:S06]  /*07f0*/  BRA `(.L_x_185) ;  /* 0x0000000000047947 */ /* 0x000fec0003800000 */
.L_x_183:
[----:B------:R-:W-:-:S07]  /*0800*/  IMAD R0, R6, 0x800000, R0 ;  /* 0x0080000006007824 */ /* 0x000fce00078e0200 */
.L_x_185:
[----:B------:R-:W-:Y:S05]  /*0810*/  BSYNC.RECONVERGENT B3 ;  /* 0x0000000000037941 */ /* 0x000fea0003800200 */
.L_x_182:
[----:B------:R-:W-:Y:S05]  /*0820*/  BRA `(.L_x_186) ;  /* 0x0000000000207947 */ /* 0x000fea0003800000 */
.L_x_181:
[----:B------:R-:W-:-:S04]  /*0830*/  LOP3.LUT R0, R8, 0x80000000, R7, 0x48, !PT ;  /* 0x8000000008007812 */ /* 0x000fc800078e4807 */
[----:B------:R-:W-:Y:S01]  /*0840*/  LOP3.LUT R0, R0, 0x7f800000, RZ, 0xfc, !PT ;  /* 0x7f80000000007812 */ /* 0x000fe200078efcff */
[----:B------:R-:W-:Y:S06]  /*0850*/  BRA `(.L_x_186) ;  /* 0x0000000000147947 */ /* 0x000fec0003800000 */
.L_x_180:
[----:B------:R-:W-:Y:S01]  /*0860*/  LOP3.LUT R0, R8, 0x80000000, R7, 0x48, !PT ;  /* 0x8000000008007812 */ /* 0x000fe200078e4807 */
[----:B------:R-:W-:Y:S06]  /*0870*/  BRA `(.L_x_186) ;  /* 0x00000000000c7947 */ /* 0x000fec0003800000 */
.L_x_179:
[----:B------:R-:W0:Y:S01]  /*0880*/  MUFU.RSQ R0, -QNAN ;  /* 0xffc0000000007908 */ /* 0x000e220000001400 */
[----:B------:R-:W-:Y:S05]  /*0890*/  BRA `(.L_x_186) ;  /* 0x0000000000047947 */ /* 0x000fea0003800000 */
.L_x_178:
[----:B------:R-:W-:-:S07]  /*08a0*/  FADD.FTZ R0, R0, R3 ;  /* 0x0000000300007221 */ /* 0x000fce0000010000 */
.L_x_186:
[----:B------:R-:W-:Y:S05]  /*08b0*/  BSYNC.RECONVERGENT B2 ;  /* 0x0000000000027941 */ /* 0x000fea0003800200 */
.L_x_176:
[----:B------:R-:W-:-:S04]  /*08c0*/  IMAD.MOV.U32 R5, RZ, RZ, 0x0 ;  /* 0x00000000ff057424 */ /* 0x000fc800078e00ff */
[----:B0-----:R-:W-:Y:S05]  /*08d0*/  RET.REL.NODEC R4 `(_Z18dct2_idst1_1d_postPfS_i) ;  /* 0xfffffff404c87950 */ /* 0x001fea0003c3ffff */
.L_x_187:
        /* <DEDUP_REMOVED lines=10> */
.L_x_232:


//--------------------- .text._Z17dct2_idst1_1d_prePfS_fi --------------------------
	.section	.text._Z17dct2_idst1_1d_prePfS_fi,"ax",@progbits
	.align	128
.text._Z17dct2_idst1_1d_prePfS_fi:
        .type           _Z17dct2_idst1_1d_prePfS_fi,@function
        .size           _Z17dct2_idst1_1d_prePfS_fi,(.L_x_234 - _Z17dct2_idst1_1d_prePfS_fi)
        .other          _Z17dct2_idst1_1d_prePfS_fi,@"STO_CUDA_ENTRY STV_DEFAULT"
_Z17dct2_idst1_1d_prePfS_fi:
        /* <DEDUP_REMOVED lines=29> */
[----:B------:R-:W-:Y:S05]  /*01d0*/  CALL.REL.NOINC `($__internal_9_$__cuda_sm3x_div_rn_noftz_f32_slowpath) ;  /* 0x0000000000287944 */ /* 0x000fea0003c00000 */
[----:B------:R-:W-:-:S07]  /*01e0*/  IMAD.MOV.U32 R8, RZ, RZ, R0 ;  /* 0x000000ffff087224 */ /* 0x000fce00078e0000 */
.L_x_189:
[----:B------:R-:W-:Y:S05]  /*01f0*/  BSYNC.RECONVERGENT B0 ;  /* 0x0000000000007941 */ /* 0x000fea0003800200 */
.L_x_188:
        /* <DEDUP_REMOVED lines=8> */
        .weak           $__internal_9_$__cuda_sm3x_div_rn_noftz_f32_slowpath
        .type           $__internal_9_$__cuda_sm3x_div_rn_noftz_f32_slowpath,@function
        .size           $__internal_9_$__cuda_sm3x_div_rn_noftz_f32_slowpath,(.L_x_234 - $__internal_9_$__cuda_sm3x_div_rn_noftz_f32_slowpath)
$__internal_9_$__cuda_sm3x_div_rn_noftz_f32_slowpath:
        /* <DEDUP_REMOVED lines=36> */
.L_x_191:
        /* <DEDUP_REMOVED lines=51> */
.L_x_198:
[----:B------:R-:W-:-:S04]  /*07f0*/  LOP3.LUT R0, R0, 0x80000000, RZ, 0xc0, !PT ;  /* 0x8000000000007812 */ /* 0x000fc800078ec0ff */
[----:B------:R-:W-:Y:S01]  /*0800*/  LOP3.LUT R0, R0, 0x7f800000, RZ, 0xfc, !PT ;  /* 0x7f80000000007812 */ /* 0x000fe200078efcff */
[----:B------:R-:W-:Y:S06]  /*0810*/  BRA `(.L_x_199) ;  /* 0x0000000000047947 */ /* 0x000fec0003800000 */
.L_x_197:
[----:B------:R-:W-:-:S07]  /*0820*/  IMAD R0, R6, 0x800000, R0 ;  /* 0x0080000006007824 */ /* 0x000fce00078e0200 */
.L_x_199:
[----:B------:R-:W-:Y:S05]  /*0830*/  BSYNC.RECONVERGENT B2 ;  /* 0x0000000000027941 */ /* 0x000fea0003800200 */
.L_x_196:
[----:B------:R-:W-:Y:S05]  /*0840*/  BRA `(.L_x_200) ;  /* 0x0000000000207947 */ /* 0x000fea0003800000 */
.L_x_195:
[----:B------:R-:W-:-:S04]  /*0850*/  LOP3.LUT R0, R8, 0x80000000, R7, 0x48, !PT ;  /* 0x8000000008007812 */ /* 0x000fc800078e4807 */
[----:B------:R-:W-:Y:S01]  /*0860*/  LOP3.LUT R0, R0, 0x7f800000, RZ, 0xfc, !PT ;  /* 0x7f80000000007812 */ /* 0x000fe200078efcff */
[----:B------:R-:W-:Y:S06]  /*0870*/  BRA `(.L_x_200) ;  /* 0x0000000000147947 */ /* 0x000fec0003800000 */
.L_x_194:
[----:B------:R-:W-:Y:S01]  /*0880*/  LOP3.LUT R0, R8, 0x80000000, R7, 0x48, !PT ;  /* 0x8000000008007812 */ /* 0x000fe200078e4807 */
[----:B------:R-:W-:Y:S06]  /*0890*/  BRA `(.L_x_200) ;  /* 0x00000000000c7947 */ /* 0x000fec0003800000 */
.L_x_193:
[----:B------:R-:W0:Y:S01]  /*08a0*/  MUFU.RSQ R0, -QNAN ;  /* 0xffc0000000007908 */ /* 0x000e220000001400 */
[----:B------:R-:W-:Y:S05]  /*08b0*/  BRA `(.L_x_200) ;  /* 0x0000000000047947 */ /* 0x000fea0003800000 */
.L_x_192:
[----:B------:R-:W-:-:S07]  /*08c0*/  FADD.FTZ R0, R0, R3 ;  /* 0x0000000300007221 */ /* 0x000fce0000010000 */
.L_x_200:
[----:B------:R-:W-:Y:S05]  /*08d0*/  BSYNC.RECONVERGENT B1 ;  /* 0x0000000000017941 */ /* 0x000fea0003800200 */
.L_x_190:
[----:B------:R-:W-:-:S04]  /*08e0*/  IMAD.MOV.U32 R5, RZ, RZ, 0x0 ;  /* 0x00000000ff057424 */ /* 0x000fc800078e00ff */
[----:B0-----:R-:W-:Y:S05]  /*08f0*/  RET.REL.NODEC R4 `(_Z17dct2_idst1_1d_prePfS_fi) ;  /* 0xfffffff404c07950 */ /* 0x001fea0003c3ffff */
.L_x_201:
        /* <DEDUP_REMOVED lines=16> */
.L_x_234:


//--------------------- .nv.global.init           --------------------------
	.section	.nv.global.init,"aw",@progbits
	.align	4
.nv.global.init:
	.type		__cudart_i2opi_f,@object
	.size		__cudart_i2opi_f,(.L_0 - __cudart_i2opi_f)
__cudart_i2opi_f:
        /*0000*/ 	.byte	0x41, 0x90, 0x43, 0x3c, 0x99, 0x95, 0x62, 0xdb, 0xc0, 0xdd, 0x34, 0xf5, 0xd1, 0x57, 0x27, 0xfc
        /*0010*/ 	.byte	0x29, 0x15, 0x44, 0x4e, 0x6e, 0x83, 0xf9, 0xa2
.L_0:


//--------------------- .nv.shared.reserved.0     --------------------------
	.section	.nv.shared.reserved.0,"aw",@nobits
	.weak		__nv_reservedSMEM_offset_0_alias
	.size		__nv_reservedSMEM_offset_0_alias, 0, 64
	.other		__nv_reservedSMEM_offset_0_alias,@"STO_CUDA_RESERVED_SHARED STV_DEFAULT"
__nv_reservedSMEM_offset_0_alias:
	.zero		0
	.zero		64


//--------------------- .nv.constant0._Z17PhaseShiftBack_1dP6float2S0_i --------------------------
	.section	.nv.constant0._Z17PhaseShiftBack_1dP6float2S0_i,"a",@progbits
	.sectionflags	@""
	.align	4
.nv.constant0._Z17PhaseShiftBack_1dP6float2S0_i:
	.zero		916


//--------------------- .nv.constant0._Z17PhaseShiftForw_1dP6float2S0_i --------------------------
	.section	.nv.constant0._Z17PhaseShiftForw_1dP6float2S0_i,"a",@progbits
	.sectionflags	@""
	.align	4
.nv.constant0._Z17PhaseShiftForw_1dP6float2S0_i:
	.zero		916


//--------------------- .nv.constant0._Z20DataSubGetRodft01_1dP6float2Pfi --------------------------
	.section	.nv.constant0._Z20DataSubGetRodft01_1dP6float2Pfi,"a",@progbits
	.sectionflags	@""
	.align	4
.nv.constant0._Z20DataSubGetRodft01_1dP6float2Pfi:
	.zero		916


//--------------------- .nv.constant0._Z20DataExtSetRodft01_1dPfP6float2i --------------------------
	.section	.nv.constant0._Z20DataExtSetRodft01_1dPfP6float2i,"a",@progbits
	.sectionflags	@""
	.align	4
.nv.constant0._Z20DataExtSetRodft01_1dPfP6float2i:
	.zero		916


//--------------------- .nv.constant0._Z20DataSubGetRodft10_1dP6float2Pfi --------------------------
	.section	.nv.constant0._Z20DataSubGetRodft10_1dP6float2Pfi,"a",@progbits
	.sectionflags	@""
	.align	4
.nv.constant0._Z20DataSubGetRodft10_1dP6float2Pfi:
	.zero		916


//--------------------- .nv.constant0._Z20DataExtSetRodft10_1dPfP6float2i --------------------------
	.section	.nv.constant0._Z20DataExtSetRodft10_1dPfP6float2i,"a",@progbits
	.sectionflags	@""
	.align	4
.nv.constant0._Z20DataExtSetRodft10_1dPfP6float2i:
	.zero		916


//--------------------- .nv.constant0._Z21DataSubGetIRodft00_1dP6float2Pfi --------------------------
	.section	.nv.constant0._Z21DataSubGetIRodft00_1dP6float2Pfi,"a",@progbits
	.sectionflags	@""
	.align	4
.nv.constant0._Z21DataSubGetIRodft00_1dP6float2Pfi:
	.zero		916


//--------------------- .nv.constant0._Z21DataExtSetIRodft00_1dPfP6float2i --------------------------
	.section	.nv.constant0._Z21DataExtSetIRodft00_1dPfP6float2i,"a",@progbits
	.sectionflags	@""
	.align	4
.nv.constant0._Z21DataExtSetIRodft00_1dPfP6float2i:
	.zero		916


//--------------------- .nv.constant0._Z20DataSubGetRodft00_1dP6float2Pfi --------------------------
	.section	.nv.constant0._Z20DataSubGetRodft00_1dP6float2Pfi,"a",@progbits
	.sectionflags	@""
	.align	4
.nv.constant0._Z20DataSubGetRodft00_1dP6float2Pfi:
	.zero		916


//--------------------- .nv.constant0._Z20DataExtSetRodft00_1dPfP6float2i --------------------------
	.section	.nv.constant0._Z20DataExtSetRodft00_1dPfP6float2i,"a",@progbits
	.sectionflags	@""
	.align	4
.nv.constant0._Z20DataExtSetRodft00_1dPfP6float2i:
	.zero		916


//--------------------- .nv.constant0._Z20DataSubGetRedft01_1dP6float2Pfi --------------------------
	.section	.nv.constant0._Z20DataSubGetRedft01_1dP6float2Pfi,"a",@progbits
	.sectionflags	@""
	.align	4
.nv.constant0._Z20DataSubGetRedft01_1dP6float2Pfi:
	.zero		916


//--------------------- .nv.constant0._Z20DataExtSetRedft01_1dPfP6float2i --------------------------
	.section	.nv.constant0._Z20DataExtSetRedft01_1dPfP6float2i,"a",@progbits
	.sectionflags	@""
	.align	4
.nv.constant0._Z20DataExtSetRedft01_1dPfP6float2i:
	.zero		916


//--------------------- .nv.constant0._Z20DataSubGetRedft10_1dP6float2Pfi --------------------------
	.section	.nv.constant0._Z20DataSubGetRedft10_1dP6float2Pfi,"a",@progbits
	.sectionflags	@""
	.align	4
.nv.constant0._Z20DataSubGetRedft10_1dP6float2Pfi:
	.zero		916


//--------------------- .nv.constant0._Z20DataExtSetRedft10_1dPfP6float2i --------------------------
	.section	.nv.constant0._Z20DataExtSetRedft10_1dPfP6float2i,"a",@progbits
	.sectionflags	@""
	.align	4
.nv.constant0._Z20DataExtSetRedft10_1dPfP6float2i:
	.zero		916


//--------------------- .nv.constant0._Z20DataSubGetRedft00_1dP6float2Pfi --------------------------
	.section	.nv.constant0._Z20DataSubGetRedft00_1dP6float2Pfi,"a",@progbits
	.sectionflags	@""
	.align	4
.nv.constant0._Z20DataSubGetRedft00_1dP6float2Pfi:
	.zero		916


//--------------------- .nv.constant0._Z20DataExtSetRedft00_1dPfP6float2i --------------------------
	.section	.nv.constant0._Z20DataExtSetRedft00_1dPfP6float2i,"a",@progbits
	.sectionflags	@""
	.align	4
.nv.constant0._Z20DataExtSetRedft00_1dPfP6float2i:
	.zero		916


//--------------------- .nv.constant0._Z18dst1_idct2_1d_postPfS_i --------------------------
	.section	.nv.constant0._Z18dst1_idct2_1d_postPfS_i,"a",@progbits
	.sectionflags	@""
	.align	4
.nv.constant0._Z18dst1_idct2_1d_postPfS_i:
	.zero		916


//--------------------- .nv.constant0._Z17dst1_idct2_1d_prePfS_fi --------------------------
	.section	.nv.constant0._Z17dst1_idct2_1d_prePfS_fi,"a",@progbits
	.sectionflags	@""
	.align	4
.nv.constant0._Z17dst1_idct2_1d_prePfS_fi:
	.zero		920


//--------------------- .nv.constant0._Z18dct1_idst2_1d_postPfS_i --------------------------
	.section	.nv.constant0._Z18dct1_idst2_1d_postPfS_i,"a",@progbits
	.sectionflags	@""
	.align	4
.nv.constant0._Z18dct1_idst2_1d_postPfS_i:
	.zero		916


//--------------------- .nv.constant0._Z17dct1_idst2_1d_prePfS_fi --------------------------
	.section	.nv.constant0._Z17dct1_idst2_1d_prePfS_fi,"a",@progbits
	.sectionflags	@""
	.align	4
.nv.constant0._Z17dct1_idst2_1d_prePfS_fi:
	.zero		920


//--------------------- .nv.constant0._Z18dst2_idct1_1d_postPfS_i --------------------------
	.section	.nv.constant0._Z18dst2_idct1_1d_postPfS_i,"a",@progbits
	.sectionflags	@""
	.align	4
.nv.constant0._Z18dst2_idct1_1d_postPfS_i:
	.zero		916


//--------------------- .nv.constant0._Z17dst2_idct1_1d_prePfS_fi --------------------------
	.section	.nv.constant0._Z17dst2_idct1_1d_prePfS_fi,"a",@progbits
	.sectionflags	@""
	.align	4
.nv.constant0._Z17dst2_idct1_1d_prePfS_fi:
	.zero		920


//--------------------- .nv.constant0._Z18dct2_idst1_1d_postPfS_i --------------------------
	.section	.nv.constant0._Z18dct2_idst1_1d_postPfS_i,"a",@progbits
	.sectionflags	@""
	.align	4
.nv.constant0._Z18dct2_idst1_1d_postPfS_i:
	.zero		916


//--------------------- .nv.constant0._Z17dct2_idst1_1d_prePfS_fi --------------------------
	.section	.nv.constant0._Z17dct2_idst1_1d_prePfS_fi,"a",@progbits
	.sectionflags	@""
	.align	4
.nv.constant0._Z17dct2_idst1_1d_prePfS_fi:
	.zero		920


//--------------------- SYMBOLS --------------------------

	.type		.nv.reservedSmem.offset0,@object
	.size		.nv.reservedSmem.offset0,0x4
